// auto-generated by cutlass_sweep.gemm — config: {"arch": "sm_100", "cluster_m": 2, "cluster_n": 1, "dtype": "bf16", "dtype_b": "bf16", "layout": "nt", "stages": 0, "tile_k": 128, "tile_m": 64, "tile_n": 128}
#include "cutlass/cutlass.h"
#include "cutlass/gemm/collective/collective_builder.hpp"
#include "cutlass/gemm/device/gemm_universal_adapter.h"
#include "cutlass/gemm/kernel/gemm_universal.hpp"
#include "cutlass/epilogue/collective/collective_builder.hpp"

using ElemA = cutlass::bfloat16_t;
using ElemB = cutlass::bfloat16_t;
using ElemCD = cutlass::bfloat16_t;
using Acc  = float;
using TileShape    = cute::Shape<cute::_64, cute::_128, cute::_128>;
using ClusterShape = cute::Shape<cute::_2, cute::_1, cute::_1>;

using CollectiveEpilogue = typename cutlass::epilogue::collective::CollectiveBuilder<
    cutlass::arch::Sm100, cutlass::arch::OpClassTensorOp,
    TileShape, ClusterShape,
    cutlass::epilogue::collective::EpilogueTileAuto,
    Acc, Acc,
    ElemCD, cutlass::layout::RowMajor, 128 / cutlass::sizeof_bits<ElemCD>::value,
    ElemCD, cutlass::layout::RowMajor, 128 / cutlass::sizeof_bits<ElemCD>::value,
    cutlass::epilogue::collective::EpilogueScheduleAuto
  >::CollectiveOp;

using CollectiveMainloop = typename cutlass::gemm::collective::CollectiveBuilder<
    cutlass::arch::Sm100, cutlass::arch::OpClassTensorOp,
    ElemA, cutlass::layout::RowMajor, 128 / cutlass::sizeof_bits<ElemA>::value,
    ElemB, cutlass::layout::ColumnMajor, 128 / cutlass::sizeof_bits<ElemB>::value,
    Acc,
    TileShape, ClusterShape,
    cutlass::gemm::collective::StageCountAutoCarveout<static_cast<int>(sizeof(typename CollectiveEpilogue::SharedStorage))>,
    cutlass::gemm::collective::KernelScheduleAuto
  >::CollectiveOp;

using GemmKernel = cutlass::gemm::kernel::GemmUniversal<
    cute::Shape<int,int,int,int>,
    CollectiveMainloop,
    CollectiveEpilogue
>;
using Gemm = cutlass::gemm::device::GemmUniversalAdapter<GemmKernel>;

// Force the device kernel symbol into the cubin without needing a host main.
auto* _anchor = &cutlass::device_kernel<GemmKernel>;


// ===== COMPILED SASS (sm_100a) =====

	.target	sm_100a

	.elftype	@"ET_EXEC"


//--------------------- .note.nv.tkinfo           --------------------------
	.section	.note.nv.tkinfo,"",@"SHT_NOTE"
	.sectionflags	@"SHF_NOTE_NV_TKINFO"
	.tkinfo
        /*0018*/ 	.word	0x00000002
        /*0030*/ 	.string	""
        /*0030*/ 	.string	"ptxas"
        /*0030*/ 	.string	"Cuda compilation tools, release 13.0, V13.0.88"
        /*0030*/ 	.string	"Build cuda_13.0.r13.0/compiler.36424714_0"
        /*0030*/ 	.string	"-arch sm_100a -m 64 "



//--------------------- .note.nv.cuinfo           --------------------------
	.section	.note.nv.cuinfo,"",@"SHT_NOTE"
	.sectionflags	@"SHF_NOTE_NV_CUINFO"
        /*0018*/ 	.short	0x0002
        /*001a*/ 	.short	0x0064
        /*001c*/ 	.short	0x0082
	.zero		2


//--------------------- .nv.info                  --------------------------
	.section	.nv.info,"",@"SHT_CUDA_INFO"
	.align	4


	//----- nvinfo : EIATTR_REGCOUNT
	.align		4
        /*0000*/ 	.byte	0x04, 0x2f
        /*0002*/ 	.short	(.L_19 - .L_18)
	.align		4
.L_18:
        /*0004*/ 	.word	index@(_ZN7cutlass13device_kernelINS_4gemm6kernel13GemmUniversalIN4cute5tupleIJiiiiEEENS1_10collective13CollectiveMmaINS1_35MainloopSm100TmaUmmaWarpSpecializedILi4ELi2ELi4ENS5_IJNS4_1CILi2EEENSA_ILi1EEESC_EEEEENS5_IJNSA_ILi64EEENSA_ILi128EEESG_EEENS_10bfloat16_tENS5_IJlSC_lEEESI_SJ_NS4_8TiledMMAINS4_8MMA_AtomIJNS4_20SM100_MMA_F16BF16_SSISI_SI_fLi64ELi128ELNS4_4UMMA5MajorE0ELSO_0ELNSN_7ScaleInE0ELSP_0EEEEEENS4_6LayoutINS5_IJSC_SC_SC_EEENS5_IJNSA_ILi0EEESU_SU_EEEEENS5_IJNS4_10UnderscoreESX_SX_EEEEENS4_13SM90_TMA_LOADENS4_14ComposedLayoutINS4_7SwizzleILi3ELi4ELi3EEENS4_18smem_ptr_flag_bitsILi16EEENSS_INS5_IJNSA_ILi8EEESF_EEENS5_IJSF_SC_EEEEEEEvNS4_8identityENS4_23SM90_TMA_LOAD_MULTICASTES1A_vS1B_EENS_8epilogue10collective18CollectiveEpilogueINS1E_23Sm100TmaWarpSpecializedILi4ELi2ELi16ELb1ELb0EEEJSH_NS5_IJNSS_ISF_SC_EENSS_INSA_ILi32EEESC_EEEEESI_SJ_SI_SJ_NS1E_6fusion15FusionCallbacksIS1I_NS1N_17LinearCombinationISI_fSI_fLNS_15FloatRoundStyleE2EEESH_S1M_JEEENS4_5SM1004TMEM4LOAD26SM100_TMEM_LOAD_16dp256b4xES10_NS11_INS12_ILi2ELi4ELi3EEES15_NSS_INS5_IJS16_S1K_EEENS5_IJS1K_SC_EEEEEEENS4_17SM75_U32x4_LDSM_NENS4_14SM90_TMA_STOREES21_NS4_17SM90_U32x4_STSM_NENS4_39AutoVectorizingCopyWithAssumedAlignmentILi128EEEEEEvvEEEEvNT_6ParamsE)
        /*0008*/ 	.word	0x00000044


	//----- nvinfo : EIATTR_FRAME_SIZE
	.align		4
.L_19:
        /*000c*/ 	.byte	0x04, 0x11
        /*000e*/ 	.short	(.L_21 - .L_20)
	.align		4
.L_20:
        /*0010*/ 	.word	index@($__internal_2_$__cuda_sm10x_tcgen05_guardrail_trap_unallocated_columns_being_dealloced)
        /*0014*/ 	.word	0x00000000


	//----- nvinfo : EIATTR_FRAME_SIZE
	.align		4
.L_21:
        /*0018*/ 	.byte	0x04, 0x11
        /*001a*/ 	.short	(.L_23 - .L_22)
	.align		4
.L_22:
        /*001c*/ 	.word	index@($__internal_1_$__cuda_sm10x_tcgen05_guardrail_trap_phase_invalid_during_alloc)
        /*0020*/ 	.word	0x00000000


	//----- nvinfo : EIATTR_FRAME_SIZE
	.align		4
.L_23:
        /*0024*/ 	.byte	0x04, 0x11
        /*0026*/ 	.short	(.L_25 - .L_24)
	.align		4
.L_24:
        /*0028*/ 	.word	index@($__internal_0_$__cuda_sm10x_tcgen05_guardrail_trap_col_being_dealloced_not_returned_by_alloc)
        /*002c*/ 	.word	0x00000000


	//----- nvinfo : EIATTR_FRAME_SIZE
	.align		4
.L_25:
        /*0030*/ 	.byte	0x04, 0x11
        /*0032*/ 	.short	(.L_27 - .L_26)
	.align		4
.L_26:
        /*0034*/ 	.word	index@(_ZN7cutlass13device_kernelINS_4gemm6kernel13GemmUniversalIN4cute5tupleIJiiiiEEENS1_10collective13CollectiveMmaINS1_35MainloopSm100TmaUmmaWarpSpecializedILi4ELi2ELi4ENS5_IJNS4_1CILi2EEENSA_ILi1EEESC_EEEEENS5_IJNSA_ILi64EEENSA_ILi128EEESG_EEENS_10bfloat16_tENS5_IJlSC_lEEESI_SJ_NS4_8TiledMMAINS4_8MMA_AtomIJNS4_20SM100_MMA_F16BF16_SSISI_SI_fLi64ELi128ELNS4_4UMMA5MajorE0ELSO_0ELNSN_7ScaleInE0ELSP_0EEEEEENS4_6LayoutINS5_IJSC_SC_SC_EEENS5_IJNSA_ILi0EEESU_SU_EEEEENS5_IJNS4_10UnderscoreESX_SX_EEEEENS4_13SM90_TMA_LOADENS4_14ComposedLayoutINS4_7SwizzleILi3ELi4ELi3EEENS4_18smem_ptr_flag_bitsILi16EEENSS_INS5_IJNSA_ILi8EEESF_EEENS5_IJSF_SC_EEEEEEEvNS4_8identityENS4_23SM90_TMA_LOAD_MULTICASTES1A_vS1B_EENS_8epilogue10collective18CollectiveEpilogueINS1E_23Sm100TmaWarpSpecializedILi4ELi2ELi16ELb1ELb0EEEJSH_NS5_IJNSS_ISF_SC_EENSS_INSA_ILi32EEESC_EEEEESI_SJ_SI_SJ_NS1E_6fusion15FusionCallbacksIS1I_NS1N_17LinearCombinationISI_fSI_fLNS_15FloatRoundStyleE2EEESH_S1M_JEEENS4_5SM1004TMEM4LOAD26SM100_TMEM_LOAD_16dp256b4xES10_NS11_INS12_ILi2ELi4ELi3EEES15_NSS_INS5_IJS16_S1K_EEENS5_IJS1K_SC_EEEEEEENS4_17SM75_U32x4_LDSM_NENS4_14SM90_TMA_STOREES21_NS4_17SM90_U32x4_STSM_NENS4_39AutoVectorizingCopyWithAssumedAlignmentILi128EEEEEEvvEEEEvNT_6ParamsE)
        /*0038*/ 	.word	0x00000000


	//----- nvinfo : EIATTR_MIN_STACK_SIZE
	.align		4
.L_27:
        /*003c*/ 	.byte	0x04, 0x12
        /*003e*/ 	.short	(.L_29 - .L_28)
	.align		4
.L_28:
        /*0040*/ 	.word	index@(_ZN7cutlass13device_kernelINS_4gemm6kernel13GemmUniversalIN4cute5tupleIJiiiiEEENS1_10collective13CollectiveMmaINS1_35MainloopSm100TmaUmmaWarpSpecializedILi4ELi2ELi4ENS5_IJNS4_1CILi2EEENSA_ILi1EEESC_EEEEENS5_IJNSA_ILi64EEENSA_ILi128EEESG_EEENS_10bfloat16_tENS5_IJlSC_lEEESI_SJ_NS4_8TiledMMAINS4_8MMA_AtomIJNS4_20SM100_MMA_F16BF16_SSISI_SI_fLi64ELi128ELNS4_4UMMA5MajorE0ELSO_0ELNSN_7ScaleInE0ELSP_0EEEEEENS4_6LayoutINS5_IJSC_SC_SC_EEENS5_IJNSA_ILi0EEESU_SU_EEEEENS5_IJNS4_10UnderscoreESX_SX_EEEEENS4_13SM90_TMA_LOADENS4_14ComposedLayoutINS4_7SwizzleILi3ELi4ELi3EEENS4_18smem_ptr_flag_bitsILi16EEENSS_INS5_IJNSA_ILi8EEESF_EEENS5_IJSF_SC_EEEEEEEvNS4_8identityENS4_23SM90_TMA_LOAD_MULTICASTES1A_vS1B_EENS_8epilogue10collective18CollectiveEpilogueINS1E_23Sm100TmaWarpSpecializedILi4ELi2ELi16ELb1ELb0EEEJSH_NS5_IJNSS_ISF_SC_EENSS_INSA_ILi32EEESC_EEEEESI_SJ_SI_SJ_NS1E_6fusion15FusionCallbacksIS1I_NS1N_17LinearCombinationISI_fSI_fLNS_15FloatRoundStyleE2EEESH_S1M_JEEENS4_5SM1004TMEM4LOAD26SM100_TMEM_LOAD_16dp256b4xES10_NS11_INS12_ILi2ELi4ELi3EEES15_NSS_INS5_IJS16_S1K_EEENS5_IJS1K_SC_EEEEEEENS4_17SM75_U32x4_LDSM_NENS4_14SM90_TMA_STOREES21_NS4_17SM90_U32x4_STSM_NENS4_39AutoVectorizingCopyWithAssumedAlignmentILi128EEEEEEvvEEEEvNT_6ParamsE)
        /*0044*/ 	.word	0x00000000
.L_29:


//--------------------- .nv.compat                --------------------------
	.section	.nv.compat,"",@"SHT_CUDA_COMPAT_INFO"
	.align	4
        /*0000*/ 	.byte	0x02, 0x09, 0x01, 0x00, 0x02, 0x02, 0x02, 0x00, 0x02, 0x05, 0x05, 0x00, 0x03, 0x07, 0x01, 0x01
        /*0010*/ 	.byte	0x02, 0x03, 0x01, 0x00, 0x02, 0x06, 0x01, 0x00, 0x04, 0x0b, 0x08, 0x00, 0x09, 0x00, 0x00, 0x00
        /*0020*/ 	.byte	0x00, 0x00, 0x00, 0x00


//--------------------- .nv.info._ZN7cutlass13device_kernelINS_4gemm6kernel13GemmUniversalIN4cute5tupleIJiiiiEEENS1_10collective13CollectiveMmaINS1_35MainloopSm100TmaUmmaWarpSpecializedILi4ELi2ELi4ENS5_IJNS4_1CILi2EEENSA_ILi1EEESC_EEEEENS5_IJNSA_ILi64EEENSA_ILi128EEESG_EEENS_10bfloat16_tENS5_IJlSC_lEEESI_SJ_NS4_8TiledMMAINS4_8MMA_AtomIJNS4_20SM100_MMA_F16BF16_SSISI_SI_fLi64ELi128ELNS4_4UMMA5MajorE0ELSO_0ELNSN_7ScaleInE0ELSP_0EEEEEENS4_6LayoutINS5_IJSC_SC_SC_EEENS5_IJNSA_ILi0EEESU_SU_EEEEENS5_IJNS4_10UnderscoreESX_SX_EEEEENS4_13SM90_TMA_LOADENS4_14ComposedLayoutINS4_7SwizzleILi3ELi4ELi3EEENS4_18smem_ptr_flag_bitsILi16EEENSS_INS5_IJNSA_ILi8EEESF_EEENS5_IJSF_SC_EEEEEEEvNS4_8identityENS4_23SM90_TMA_LOAD_MULTICASTES1A_vS1B_EENS_8epilogue10collective18CollectiveEpilogueINS1E_23Sm100TmaWarpSpecializedILi4ELi2ELi16ELb1ELb0EEEJSH_NS5_IJNSS_ISF_SC_EENSS_INSA_ILi32EEESC_EEEEESI_SJ_SI_SJ_NS1E_6fusion15FusionCallbacksIS1I_NS1N_17LinearCombinationISI_fSI_fLNS_15FloatRoundStyleE2EEESH_S1M_JEEENS4_5SM1004TMEM4LOAD26SM100_TMEM_LOAD_16dp256b4xES10_NS11_INS12_ILi2ELi4ELi3EEES15_NSS_INS5_IJS16_S1K_EEENS5_IJS1K_SC_EEEEEEENS4_17SM75_U32x4_LDSM_NENS4_14SM90_TMA_STOREES21_NS4_17SM90_U32x4_STSM_NENS4_39AutoVectorizingCopyWithAssumedAlignmentILi128EEEEEEvvEEEEvNT_6ParamsE --------------------------
	.section	.nv.info._ZN7cutlass13device_kernelINS_4gemm6kernel13GemmUniversalIN4cute5tupleIJiiiiEEENS1_10collective13CollectiveMmaINS1_35MainloopSm100TmaUmmaWarpSpecializedILi4ELi2ELi4ENS5_IJNS4_1CILi2EEENSA_ILi1EEESC_EEEEENS5_IJNSA_ILi64EEENSA_ILi128EEESG_EEENS_10bfloat16_tENS5_IJlSC_lEEESI_SJ_NS4_8TiledMMAINS4_8MMA_AtomIJNS4_20SM100_MMA_F16BF16_SSISI_SI_fLi64ELi128ELNS4_4UMMA5MajorE0ELSO_0ELNSN_7ScaleInE0ELSP_0EEEEEENS4_6LayoutINS5_IJSC_SC_SC_EEENS5_IJNSA_ILi0EEESU_SU_EEEEENS5_IJNS4_10UnderscoreESX_SX_EEEEENS4_13SM90_TMA_LOADENS4_14ComposedLayoutINS4_7SwizzleILi3ELi4ELi3EEENS4_18smem_ptr_flag_bitsILi16EEENSS_INS5_IJNSA_ILi8EEESF_EEENS5_IJSF_SC_EEEEEEEvNS4_8identityENS4_23SM90_TMA_LOAD_MULTICASTES1A_vS1B_EENS_8epilogue10collective18CollectiveEpilogueINS1E_23Sm100TmaWarpSpecializedILi4ELi2ELi16ELb1ELb0EEEJSH_NS5_IJNSS_ISF_SC_EENSS_INSA_ILi32EEESC_EEEEESI_SJ_SI_SJ_NS1E_6fusion15FusionCallbacksIS1I_NS1N_17LinearCombinationISI_fSI_fLNS_15FloatRoundStyleE2EEESH_S1M_JEEENS4_5SM1004TMEM4LOAD26SM100_TMEM_LOAD_16dp256b4xES10_NS11_INS12_ILi2ELi4ELi3EEES15_NSS_INS5_IJS16_S1K_EEENS5_IJS1K_SC_EEEEEEENS4_17SM75_U32x4_LDSM_NENS4_14SM90_TMA_STOREES21_NS4_17SM90_U32x4_STSM_NENS4_39AutoVectorizingCopyWithAssumedAlignmentILi128EEEEEEvvEEEEvNT_6ParamsE,"",@"SHT_CUDA_INFO"
	.sectionflags	@""
	.align	4


	//----- nvinfo : EIATTR_CUDA_API_VERSION
	.align		4
        /*0000*/ 	.byte	0x04, 0x37
        /*0002*/ 	.short	(.L_31 - .L_30)
.L_30:
        /*0004*/ 	.word	0x00000082


	//----- nvinfo : EIATTR_KPARAM_INFO
	.align		4
.L_31:
        /*0008*/ 	.byte	0x04, 0x17
        /*000a*/ 	.short	(.L_33 - .L_32)
.L_32:
        /*000c*/ 	.word	0x00000000
        /*0010*/ 	.short	0x0000
        /*0012*/ 	.short	0x0000
        /*0014*/ 	.byte	0x00, 0xf0, 0x01, 0x20


	//----- nvinfo : EIATTR_AT_ENTRY_FRAGMENTS
	.align		4
.L_33:
        /*0018*/ 	.byte	0x04, 0x4f
        /*001a*/ 	.short	(.L_35 - .L_34)


	//   ....[0]....
.L_34:
        /*001c*/ 	.word	0x00000006


	//----- nvinfo : EIATTR_RESERVED_SMEM_USED
	.align		4
.L_35:
        /*0020*/ 	.byte	0x01, 0x41
	.zero		2


	//----- nvinfo : EIATTR_SPARSE_MMA_MASK
	.align		4
        /*0024*/ 	.byte	0x03, 0x50
        /*0026*/ 	.short	0x0000


	//----- nvinfo : EIATTR_TCGEN05_1CTA_USED
	.align		4
        /*0028*/ 	.byte	0x01, 0x51
	.zero		2


	//----- nvinfo : EIATTR_MAXREG_COUNT
	.align		4
        /*002c*/ 	.byte	0x03, 0x1b
        /*002e*/ 	.short	0x00ff


	//----- nvinfo : EIATTR_NUM_BARRIERS
	.align		4
        /*0030*/ 	.byte	0x02, 0x4c
        /*0032*/ 	.byte	0x07
	.zero		1


	//----- nvinfo : EIATTR_EXTERNS
	.align		4
        /*0034*/ 	.byte	0x04, 0x0f
        /*0036*/ 	.short	(.L_37 - .L_36)


	//   ....[0]....
	.align		4
.L_36:
        /*0038*/ 	.word	index@(__assertfail)


	//----- nvinfo : EIATTR_MERCURY_ISA_VERSION
	.align		4
.L_37:
        /*003c*/ 	.byte	0x03, 0x5f
        /*003e*/ 	.short	0x0101


	//----- nvinfo : EIATTR_INT_WARP_WIDE_INSTR_OFFSETS
	.align		4
        /*0040*/ 	.byte	0x04, 0x31
        /*0042*/ 	.short	(.L_39 - .L_38)


	//   ....[0]....
.L_38:
        /*0044*/ 	.word	0x00003ff0


	//   ....[1]....
        /*0048*/ 	.word	0x00004020


	//   ....[2]....
        /*004c*/ 	.word	0x00004040


	//   ....[3]....
        /*0050*/ 	.word	0x00004c10


	//   ....[4]....
        /*0054*/ 	.word	0x00004c70


	//   ....[5]....
        /*0058*/ 	.word	0x00004d60


	//   ....[6]....
        /*005c*/ 	.word	0x00004de0


	//   ....[7]....
        /*0060*/ 	.word	0x00004ee0


	//   ....[8]....
        /*0064*/ 	.word	0x00004f70


	//   ....[9]....
        /*0068*/ 	.word	0x00005070


	//   ....[10]....
        /*006c*/ 	.word	0x00005120


	//----- nvinfo : EIATTR_COOP_GROUP_MASK_REGIDS
	.align		4
.L_39:
        /*0070*/ 	.byte	0x04, 0x29
        /*0072*/ 	.short	(.L_41 - .L_40)


	//   ....[0]....
.L_40:
        /*0074*/ 	.word	0xffffffff


	//   ....[1]....
        /*0078*/ 	.word	0xffffffff


	//   ....[2]....
        /*007c*/ 	.word	0xffffffff


	//   ....[3]....
        /*0080*/ 	.word	0xffffffff


	//   ....[4]....
        /*0084*/ 	.word	0xffffffff


	//   ....[5]....
        /*0088*/ 	.word	0xffffffff


	//   ....[6]....
        /*008c*/ 	.word	0xffffffff


	//   ....[7]....
        /*0090*/ 	.word	0xffffffff


	//   ....[8]....
        /*0094*/ 	.word	0xffffffff


	//   ....[9]....
        /*0098*/ 	.word	0xffffffff


	//   ....[10]....
        /*009c*/ 	.word	0xffffffff


	//   ....[11]....
        /*00a0*/ 	.word	0xffffffff


	//   ....[12]....
        /*00a4*/ 	.word	0xffffffff


	//   ....[13]....
        /*00a8*/ 	.word	0xffffffff


	//----- nvinfo : EIATTR_COOP_GROUP_INSTR_OFFSETS
	.align		4
.L_41:
        /*00ac*/ 	.byte	0x04, 0x28
        /*00ae*/ 	.short	(.L_43 - .L_42)


	//   ....[0]....
.L_42:
        /*00b0*/ 	.word	0x00000080


	//   ....[1]....
        /*00b4*/ 	.word	0x000004f0


	//   ....[2]....
        /*00b8*/ 	.word	0x00000690


	//   ....[3]....
        /*00bc*/ 	.word	0x00000830


	//   ....[4]....
        /*00c0*/ 	.word	0x00000930


	//   ....[5]....
        /*00c4*/ 	.word	0x00000aa0


	//   ....[6]....
        /*00c8*/ 	.word	0x00000c40


	//   ....[7]....
        /*00cc*/ 	.word	0x00000df0


	//   ....[8]....
        /*00d0*/ 	.word	0x00002170


	//   ....[9]....
        /*00d4*/ 	.word	0x00003020


	//   ....[10]....
        /*00d8*/ 	.word	0x00003230


	//   ....[11]....
        /*00dc*/ 	.word	0x00003260


	//   ....[12]....
        /*00e0*/ 	.word	0x00003ed0


	//   ....[13]....
        /*00e4*/ 	.word	0x00004100


	//----- nvinfo : EIATTR_VRC_CTA_INIT_COUNT
	.align		4
.L_43:
        /*00e8*/ 	.byte	0x02, 0x4a
        /*00ea*/ 	.byte	0x80
	.zero		1


	//----- nvinfo : EIATTR_SYSCALL_OFFSETS
	.align		4
        /*00ec*/ 	.byte	0x04, 0x46
        /*00ee*/ 	.short	(.L_45 - .L_44)


	//   ....[0]....
.L_44:
        /*00f0*/ 	.word	0x00005db0


	//   ....[1]....
        /*00f4*/ 	.word	0x00005ea0


	//   ....[2]....
        /*00f8*/ 	.word	0x00006660


	//   ....[3]....
        /*00fc*/ 	.word	0x00006f10


	//   ....[4]....
        /*0100*/ 	.word	0x000077a0


	//   ....[5]....
        /*0104*/ 	.word	0x00008030


	//----- nvinfo : EIATTR_MBARRIER_INSTR_OFFSETS
	.align		4
.L_45:
        /*0108*/ 	.byte	0x04, 0x39
        /*010a*/ 	.short	(.L_47 - .L_46)


	//   ....[0]....
.L_46:
        /*010c*/ 	.word	0x00000600
        /*0110*/ 	.word	0x000000ff
        /*0114*/ 	.word	0x00000000
        /*0118*/ 	.short	0x0100
        /*011a*/ 	.byte	0x04
	.zero		1


	//   ....[1]....
        /*011c*/ 	.word	0x00000610
        /*0120*/ 	.word	0x000000ff
        /*0124*/ 	.word	0x00000020
        /*0128*/ 	.short	0x0100
        /*012a*/ 	.byte	0x04
	.zero		1


	//   ....[2]....
        /*012c*/ 	.word	0x00000620
        /*0130*/ 	.word	0x000000ff
        /*0134*/ 	.word	0x00000008
        /*0138*/ 	.short	0x0100
        /*013a*/ 	.byte	0x04
	.zero		1


	//   ....[3]....
        /*013c*/ 	.word	0x00000630
        /*0140*/ 	.word	0x000000ff
        /*0144*/ 	.word	0x00000028
        /*0148*/ 	.short	0x0100
        /*014a*/ 	.byte	0x04
	.zero		1


	//   ....[4]....
        /*014c*/ 	.word	0x00000640
        /*0150*/ 	.word	0x000000ff
        /*0154*/ 	.word	0x00000010
        /*0158*/ 	.short	0x0100
        /*015a*/ 	.byte	0x04
	.zero		1


	//   ....[5]....
        /*015c*/ 	.word	0x00000650
        /*0160*/ 	.word	0x000000ff
        /*0164*/ 	.word	0x00000030
        /*0168*/ 	.short	0x0100
        /*016a*/ 	.byte	0x04
	.zero		1


	//   ....[6]....
        /*016c*/ 	.word	0x00000660
        /*0170*/ 	.word	0x000000ff
        /*0174*/ 	.word	0x00000018
        /*0178*/ 	.short	0x0100
        /*017a*/ 	.byte	0x04
	.zero		1


	//   ....[7]....
        /*017c*/ 	.word	0x00000670
        /*0180*/ 	.word	0x000000ff
        /*0184*/ 	.word	0x00000038
        /*0188*/ 	.short	0x0100
        /*018a*/ 	.byte	0x04
	.zero		1


	//   ....[8]....
        /*018c*/ 	.word	0x000007a0
        /*0190*/ 	.word	0x000000ff
        /*0194*/ 	.word	0x00000040
        /*0198*/ 	.short	0x0100
        /*019a*/ 	.byte	0x04
	.zero		1


	//   ....[9]....
        /*019c*/ 	.word	0x000007b0
        /*01a0*/ 	.word	0x000000ff
        /*01a4*/ 	.word	0x00000060
        /*01a8*/ 	.short	0x0100
        /*01aa*/ 	.byte	0x04
	.zero		1


	//   ....[10]....
        /*01ac*/ 	.word	0x000007c0
        /*01b0*/ 	.word	0x000000ff
        /*01b4*/ 	.word	0x00000048
        /*01b8*/ 	.short	0x0100
        /*01ba*/ 	.byte	0x04
	.zero		1


	//   ....[11]....
        /*01bc*/ 	.word	0x000007d0
        /*01c0*/ 	.word	0x000000ff
        /*01c4*/ 	.word	0x00000068
        /*01c8*/ 	.short	0x0100
        /*01ca*/ 	.byte	0x04
	.zero		1


	//   ....[12]....
        /*01cc*/ 	.word	0x000007e0
        /*01d0*/ 	.word	0x000000ff
        /*01d4*/ 	.word	0x00000050
        /*01d8*/ 	.short	0x0100
        /*01da*/ 	.byte	0x04
	.zero		1


	//   ....[13]....
        /*01dc*/ 	.word	0x000007f0
        /*01e0*/ 	.word	0x000000ff
        /*01e4*/ 	.word	0x00000070
        /*01e8*/ 	.short	0x0100
        /*01ea*/ 	.byte	0x04
	.zero		1


	//   ....[14]....
        /*01ec*/ 	.word	0x00000800
        /*01f0*/ 	.word	0x000000ff
        /*01f4*/ 	.word	0x00000058
        /*01f8*/ 	.short	0x0100
        /*01fa*/ 	.byte	0x04
	.zero		1


	//   ....[15]....
        /*01fc*/ 	.word	0x00000810
        /*0200*/ 	.word	0x000000ff
        /*0204*/ 	.word	0x00000078
        /*0208*/ 	.short	0x0100
        /*020a*/ 	.byte	0x04
	.zero		1


	//   ....[16]....
        /*020c*/ 	.word	0x00000900
        /*0210*/ 	.word	0x000000ff
        /*0214*/ 	.word	0x00000080
        /*0218*/ 	.short	0x0100
        /*021a*/ 	.byte	0x06
	.zero		1


	//   ....[17]....
        /*021c*/ 	.word	0x00000910
        /*0220*/ 	.word	0x000000ff
        /*0224*/ 	.word	0x00000088
        /*0228*/ 	.short	0x0100
        /*022a*/ 	.byte	0x06
	.zero		1


	//   ....[18]....
        /*022c*/ 	.word	0x00000a50
        /*0230*/ 	.word	0x000000ff
        /*0234*/ 	.word	0x00000090
        /*0238*/ 	.short	0x0100
        /*023a*/ 	.byte	0x06
	.zero		1


	//   ....[19]....
        /*023c*/ 	.word	0x00000a60
        /*0240*/ 	.word	0x000000ff
        /*0244*/ 	.word	0x000000a0
        /*0248*/ 	.short	0x0100
        /*024a*/ 	.byte	0x06
	.zero		1


	//   ....[20]....
        /*024c*/ 	.word	0x00000a70
        /*0250*/ 	.word	0x000000ff
        /*0254*/ 	.word	0x00000098
        /*0258*/ 	.short	0x0100
        /*025a*/ 	.byte	0x06
	.zero		1


	//   ....[21]....
        /*025c*/ 	.word	0x00000a80
        /*0260*/ 	.word	0x000000ff
        /*0264*/ 	.word	0x000000a8
        /*0268*/ 	.short	0x0100
        /*026a*/ 	.byte	0x06
	.zero		1


	//   ....[22]....
        /*026c*/ 	.word	0x00000bb0
        /*0270*/ 	.word	0x000000ff
        /*0274*/ 	.word	0x000000b0
        /*0278*/ 	.short	0x0100
        /*027a*/ 	.byte	0x04
	.zero		1


	//   ....[23]....
        /*027c*/ 	.word	0x00000bc0
        /*0280*/ 	.word	0x000000ff
        /*0284*/ 	.word	0x000000d0
        /*0288*/ 	.short	0x0100
        /*028a*/ 	.byte	0x04
	.zero		1


	//   ....[24]....
        /*028c*/ 	.word	0x00000bd0
        /*0290*/ 	.word	0x000000ff
        /*0294*/ 	.word	0x000000b8
        /*0298*/ 	.short	0x0100
        /*029a*/ 	.byte	0x04
	.zero		1


	//   ....[25]....
        /*029c*/ 	.word	0x00000be0
        /*02a0*/ 	.word	0x000000ff
        /*02a4*/ 	.word	0x000000d8
        /*02a8*/ 	.short	0x0100
        /*02aa*/ 	.byte	0x04
	.zero		1


	//   ....[26]....
        /*02ac*/ 	.word	0x00000bf0
        /*02b0*/ 	.word	0x000000ff
        /*02b4*/ 	.word	0x000000c0
        /*02b8*/ 	.short	0x0100
        /*02ba*/ 	.byte	0x04
	.zero		1


	//   ....[27]....
        /*02bc*/ 	.word	0x00000c00
        /*02c0*/ 	.word	0x000000ff
        /*02c4*/ 	.word	0x000000e0
        /*02c8*/ 	.short	0x0100
        /*02ca*/ 	.byte	0x04
	.zero		1


	//   ....[28]....
        /*02cc*/ 	.word	0x00000c10
        /*02d0*/ 	.word	0x000000ff
        /*02d4*/ 	.word	0x000000c8
        /*02d8*/ 	.short	0x0100
        /*02da*/ 	.byte	0x04
	.zero		1


	//   ....[29]....
        /*02dc*/ 	.word	0x00000c20
        /*02e0*/ 	.word	0x000000ff
        /*02e4*/ 	.word	0x000000e8
        /*02e8*/ 	.short	0x0100
        /*02ea*/ 	.byte	0x04
	.zero		1


	//   ....[30]....
        /*02ec*/ 	.word	0x00000d10
        /*02f0*/ 	.word	0x000000ff
        /*02f4*/ 	.word	0x000000f0
        /*02f8*/ 	.short	0x0100
        /*02fa*/ 	.byte	0x04
	.zero		1


	//   ....[31]....
        /*02fc*/ 	.word	0x00000d20
        /*0300*/ 	.word	0x000000ff
        /*0304*/ 	.word	0x00000100
        /*0308*/ 	.short	0x0100
        /*030a*/ 	.byte	0x04
	.zero		1


	//   ....[32]....
        /*030c*/ 	.word	0x00000d30
        /*0310*/ 	.word	0x000000ff
        /*0314*/ 	.word	0x000000f8
        /*0318*/ 	.short	0x0100
        /*031a*/ 	.byte	0x04
	.zero		1


	//   ....[33]....
        /*031c*/ 	.word	0x00000d40
        /*0320*/ 	.word	0x000000ff
        /*0324*/ 	.word	0x00000108
        /*0328*/ 	.short	0x0100
        /*032a*/ 	.byte	0x04
	.zero		1


	//   ....[34]....
        /*032c*/ 	.word	0x00001850
        /*0330*/ 	.word	0x00000000
        /*0334*/ 	.word	0x00000100
        /*0338*/ 	.short	0x010a
        /*033a*/ 	.byte	0xff
	.zero		1


	//   ....[35]....
        /*033c*/ 	.word	0x00001880
        /*0340*/ 	.word	0x00000000
        /*0344*/ 	.word	0x000000f0
        /*0348*/ 	.short	0x0101
        /*034a*/ 	.byte	0xff
	.zero		1


	//   ....[36]....
        /*034c*/ 	.word	0x00001950
        /*0350*/ 	.word	0x000000ff
        /*0354*/ 	.word	0x00000020
        /*0358*/ 	.short	0x010a
        /*035a*/ 	.byte	0x04
	.zero		1


	//   ....[37]....
        /*035c*/ 	.word	0x000019d0
        /*0360*/ 	.word	0x000000ff
        /*0364*/ 	.word	0x00000020
        /*0368*/ 	.short	0x010a
        /*036a*/ 	.byte	0x21
	.zero		1


	//   ....[38]....
        /*036c*/ 	.word	0x00001bc0
        /*0370*/ 	.word	0x000000ff
        /*0374*/ 	.word	0x00000020
        /*0378*/ 	.short	0x010a
        /*037a*/ 	.byte	0x05
	.zero		1


	//   ....[39]....
        /*037c*/ 	.word	0x00001d60
        /*0380*/ 	.word	0x000000ff
        /*0384*/ 	.word	0x00000088
        /*0388*/ 	.short	0x0101
        /*038a*/ 	.byte	0x0d
	.zero		1


	//   ....[40]....
        /*038c*/ 	.word	0x00001d80
        /*0390*/ 	.word	0x000000ff
        /*0394*/ 	.word	0x00000020
        /*0398*/ 	.short	0x010a
        /*039a*/ 	.byte	0x04
	.zero		1


	//   ....[41]....
        /*039c*/ 	.word	0x00001e00
        /*03a0*/ 	.word	0x000000ff
        /*03a4*/ 	.word	0x00000020
        /*03a8*/ 	.short	0x010a
        /*03aa*/ 	.byte	0x21
	.zero		1


	//   ....[42]....
        /*03ac*/ 	.word	0x00001f90
        /*03b0*/ 	.word	0x000000ff
        /*03b4*/ 	.word	0x00000020
        /*03b8*/ 	.short	0x010a
        /*03ba*/ 	.byte	0x05
	.zero		1


	//   ....[43]....
        /*03bc*/ 	.word	0x000021a0
        /*03c0*/ 	.word	0x00000003
        /*03c4*/ 	.word	0x00000090
        /*03c8*/ 	.short	0x010a
        /*03ca*/ 	.byte	0xff
	.zero		1


	//   ....[44]....
        /*03cc*/ 	.word	0x000022f0
        /*03d0*/ 	.word	0x00000000
        /*03d4*/ 	.word	0x00000000
        /*03d8*/ 	.short	0x0101
        /*03da*/ 	.byte	0xff
	.zero		1


	//   ....[45]....
        /*03dc*/ 	.word	0x000028a0
        /*03e0*/ 	.word	0x000000ff
        /*03e4*/ 	.word	0x00000000
        /*03e8*/ 	.short	0x010a
        /*03ea*/ 	.byte	0x04
	.zero		1


	//   ....[46]....
        /*03ec*/ 	.word	0x00002930
        /*03f0*/ 	.word	0x000000ff
        /*03f4*/ 	.word	0x00000000
        /*03f8*/ 	.short	0x010a
        /*03fa*/ 	.byte	0x05
	.zero		1


	//   ....[47]....
        /*03fc*/ 	.word	0x000029c0
        /*0400*/ 	.word	0x000000ff
        /*0404*/ 	.word	0x00000000
        /*0408*/ 	.short	0x010a
        /*040a*/ 	.byte	0x05
	.zero		1


	//   ....[48]....
        /*040c*/ 	.word	0x00002a60
        /*0410*/ 	.word	0x00000000
        /*0414*/ 	.word	0x00000000
        /*0418*/ 	.short	0x010a
        /*041a*/ 	.byte	0xff
	.zero		1


	//   ....[49]....
        /*041c*/ 	.word	0x00002b80
        /*0420*/ 	.word	0x00000002
        /*0424*/ 	.word	0x000000f0
        /*0428*/ 	.short	0x010a
        /*042a*/ 	.byte	0xff
	.zero		1


	//   ....[50]....
        /*042c*/ 	.word	0x00002bf0
        /*0430*/ 	.word	0x00000002
        /*0434*/ 	.word	0x00000000
        /*0438*/ 	.short	0x0101
        /*043a*/ 	.byte	0xff
	.zero		1


	//   ....[51]....
        /*043c*/ 	.word	0x00002c10
        /*0440*/ 	.word	0x000000ff
        /*0444*/ 	.word	0x000000a0
        /*0448*/ 	.short	0x010a
        /*044a*/ 	.byte	0x04
	.zero		1


	//   ....[52]....
        /*044c*/ 	.word	0x00002d30
        /*0450*/ 	.word	0x00000002
        /*0454*/ 	.word	0x00000090
        /*0458*/ 	.short	0x010a
        /*045a*/ 	.byte	0xff
	.zero		1


	//   ....[53]....
        /*045c*/ 	.word	0x00002e30
        /*0460*/ 	.word	0x00000002
        /*0464*/ 	.word	0x00000000
        /*0468*/ 	.short	0x0101
        /*046a*/ 	.byte	0xff
	.zero		1


	//   ....[54]....
        /*046c*/ 	.word	0x00002ec0
        /*0470*/ 	.word	0x000000ff
        /*0474*/ 	.word	0x000000a0
        /*0478*/ 	.short	0x0106
        /*047a*/ 	.byte	0x04
	.zero		1


	//   ....[55]....
        /*047c*/ 	.word	0x00002ee0
        /*0480*/ 	.word	0x000000ff
        /*0484*/ 	.word	0x000000a0
        /*0488*/ 	.short	0x010a
        /*048a*/ 	.byte	0x04
	.zero		1


	//   ....[56]....
        /*048c*/ 	.word	0x00002f70
        /*0490*/ 	.word	0x000000ff
        /*0494*/ 	.word	0x000000a0
        /*0498*/ 	.short	0x0106
        /*049a*/ 	.byte	0x07
	.zero		1


	//   ....[57]....
        /*049c*/ 	.word	0x00002fb0
        /*04a0*/ 	.word	0x00000000
        /*04a4*/ 	.word	0x000000a0
        /*04a8*/ 	.short	0x010a
        /*04aa*/ 	.byte	0xff
	.zero		1


	//   ....[58]....
        /*04ac*/ 	.word	0x00003580
        /*04b0*/ 	.word	0x00000000
        /*04b4*/ 	.word	0x00000090
        /*04b8*/ 	.short	0x010a
        /*04ba*/ 	.byte	0xff
	.zero		1


	//   ....[59]....
        /*04bc*/ 	.word	0x00003680
        /*04c0*/ 	.word	0x00000003
        /*04c4*/ 	.word	0x00000000
        /*04c8*/ 	.short	0x0101
        /*04ca*/ 	.byte	0xff
	.zero		1


	//   ....[60]....
        /*04cc*/ 	.word	0x00003690
        /*04d0*/ 	.word	0x000000ff
        /*04d4*/ 	.word	0x00000000
        /*04d8*/ 	.short	0x010a
        /*04da*/ 	.byte	0x04
	.zero		1


	//   ....[61]....
        /*04dc*/ 	.word	0x00003710
        /*04e0*/ 	.word	0x000000ff
        /*04e4*/ 	.word	0x000000d0
        /*04e8*/ 	.short	0x010a
        /*04ea*/ 	.byte	0x2e
	.zero		1


	//   ....[62]....
        /*04ec*/ 	.word	0x000037f0
        /*04f0*/ 	.word	0x000000ff
        /*04f4*/ 	.word	0x00000000
        /*04f8*/ 	.short	0x010a
        /*04fa*/ 	.byte	0x07
	.zero		1


	//   ....[63]....
        /*04fc*/ 	.word	0x00003930
        /*0500*/ 	.word	0x000000ff
        /*0504*/ 	.word	0x00000000
        /*0508*/ 	.short	0x010a
        /*050a*/ 	.byte	0x04
	.zero		1


	//   ....[64]....
        /*050c*/ 	.word	0x00003d00
        /*0510*/ 	.word	0x000000ff
        /*0514*/ 	.word	0x00000000
        /*0518*/ 	.short	0x010a
        /*051a*/ 	.byte	0x04
	.zero		1


	//   ....[65]....
        /*051c*/ 	.word	0x00003d90
        /*0520*/ 	.word	0x000000ff
        /*0524*/ 	.word	0x00000000
        /*0528*/ 	.short	0x010a
        /*052a*/ 	.byte	0x05
	.zero		1


	//   ....[66]....
        /*052c*/ 	.word	0x00003e20
        /*0530*/ 	.word	0x000000ff
        /*0534*/ 	.word	0x00000000
        /*0538*/ 	.short	0x010a
        /*053a*/ 	.byte	0x05
	.zero		1


	//   ....[67]....
        /*053c*/ 	.word	0x00003eb0
        /*0540*/ 	.word	0x000000ff
        /*0544*/ 	.word	0x00000000
        /*0548*/ 	.short	0x010a
        /*054a*/ 	.byte	0x04
	.zero		1


	//   ....[68]....
        /*054c*/ 	.word	0x000043d0
        /*0550*/ 	.word	0x00000008
        /*0554*/ 	.word	0x00000090
        /*0558*/ 	.short	0x010a
        /*055a*/ 	.byte	0xff
	.zero		1


	//   ....[69]....
        /*055c*/ 	.word	0x00004540
        /*0560*/ 	.word	0x00000000
        /*0564*/ 	.word	0x00000000
        /*0568*/ 	.short	0x0101
        /*056a*/ 	.byte	0xff
	.zero		1


	//   ....[70]....
        /*056c*/ 	.word	0x00004a20
        /*0570*/ 	.word	0x000000ff
        /*0574*/ 	.word	0x00000088
        /*0578*/ 	.short	0x010a
        /*057a*/ 	.byte	0x15
	.zero		1


	//   ....[71]....
        /*057c*/ 	.word	0x00004bb0
        /*0580*/ 	.word	0x000000ff
        /*0584*/ 	.word	0x00000060
        /*0588*/ 	.short	0x010a
        /*058a*/ 	.byte	0x15
	.zero		1


	//   ....[72]....
        /*058c*/ 	.word	0x00004d00
        /*0590*/ 	.word	0x000000ff
        /*0594*/ 	.word	0x00000040
        /*0598*/ 	.short	0x010b
        /*059a*/ 	.byte	0x15
	.zero		1


	//   ....[73]....
        /*059c*/ 	.word	0x00004d20
        /*05a0*/ 	.word	0x000000ff
        /*05a4*/ 	.word	0x00000000
        /*05a8*/ 	.short	0x0101
        /*05aa*/ 	.byte	0x04
	.zero		1


	//   ....[74]....
        /*05ac*/ 	.word	0x00004d30
        /*05b0*/ 	.word	0x000000ff
        /*05b4*/ 	.word	0x00000068
        /*05b8*/ 	.short	0x010a
        /*05ba*/ 	.byte	0x15
	.zero		1


	//   ....[75]....
        /*05bc*/ 	.word	0x00004e80
        /*05c0*/ 	.word	0x000000ff
        /*05c4*/ 	.word	0x00000048
        /*05c8*/ 	.short	0x010b
        /*05ca*/ 	.byte	0x15
	.zero		1


	//   ....[76]....
        /*05cc*/ 	.word	0x00004ea0
        /*05d0*/ 	.word	0x000000ff
        /*05d4*/ 	.word	0x00000000
        /*05d8*/ 	.short	0x0101
        /*05da*/ 	.byte	0x04
	.zero		1


	//   ....[77]....
        /*05dc*/ 	.word	0x00004eb0
        /*05e0*/ 	.word	0x000000ff
        /*05e4*/ 	.word	0x00000070
        /*05e8*/ 	.short	0x010a
        /*05ea*/ 	.byte	0x15
	.zero		1


	//   ....[78]....
        /*05ec*/ 	.word	0x00005010
        /*05f0*/ 	.word	0x000000ff
        /*05f4*/ 	.word	0x00000050
        /*05f8*/ 	.short	0x010b
        /*05fa*/ 	.byte	0x15
	.zero		1


	//   ....[79]....
        /*05fc*/ 	.word	0x00005030
        /*0600*/ 	.word	0x000000ff
        /*0604*/ 	.word	0x00000000
        /*0608*/ 	.short	0x0101
        /*060a*/ 	.byte	0x04
	.zero		1


	//   ....[80]....
        /*060c*/ 	.word	0x00005040
        /*0610*/ 	.word	0x000000ff
        /*0614*/ 	.word	0x00000078
        /*0618*/ 	.short	0x010a
        /*061a*/ 	.byte	0x15
	.zero		1


	//   ....[81]....
        /*061c*/ 	.word	0x00005230
        /*0620*/ 	.word	0x000000ff
        /*0624*/ 	.word	0x00000058
        /*0628*/ 	.short	0x010b
        /*062a*/ 	.byte	0x15
	.zero		1


	//   ....[82]....
        /*062c*/ 	.word	0x00005240
        /*0630*/ 	.word	0x000000ff
        /*0634*/ 	.word	0x00000000
        /*0638*/ 	.short	0x0101
        /*063a*/ 	.byte	0x28
	.zero		1


	//   ....[83]....
        /*063c*/ 	.word	0x00005270
        /*0640*/ 	.word	0x000000ff
        /*0644*/ 	.word	0x00000060
        /*0648*/ 	.short	0x010a
        /*064a*/ 	.byte	0x15
	.zero		1


	//   ....[84]....
        /*064c*/ 	.word	0x00005290
        /*0650*/ 	.word	0x000000ff
        /*0654*/ 	.word	0x00000068
        /*0658*/ 	.short	0x010a
        /*065a*/ 	.byte	0x15
	.zero		1


	//   ....[85]....
        /*065c*/ 	.word	0x000052b0
        /*0660*/ 	.word	0x000000ff
        /*0664*/ 	.word	0x00000070
        /*0668*/ 	.short	0x010a
        /*066a*/ 	.byte	0x15
	.zero		1


	//   ....[86]....
        /*066c*/ 	.word	0x000052f0
        /*0670*/ 	.word	0x00000000
        /*0674*/ 	.word	0x00000078
        /*0678*/ 	.short	0x010a
        /*067a*/ 	.byte	0xff
	.zero		1


	//   ....[87]....
        /*067c*/ 	.word	0x00005640
        /*0680*/ 	.word	0x00000003
        /*0684*/ 	.word	0x00000090
        /*0688*/ 	.short	0x010a
        /*068a*/ 	.byte	0xff
	.zero		1


	//   ....[88]....
        /*068c*/ 	.word	0x000057c0
        /*0690*/ 	.word	0x00000000
        /*0694*/ 	.word	0x00000000
        /*0698*/ 	.short	0x0101
        /*069a*/ 	.byte	0xff
	.zero		1


	//   ....[89]....
        /*069c*/ 	.word	0x00006310
        /*06a0*/ 	.word	0x000000ff
        /*06a4*/ 	.word	0x00000040
        /*06a8*/ 	.short	0x010a
        /*06aa*/ 	.byte	0x2c
	.zero		1


	//   ....[90]....
        /*06ac*/ 	.word	0x00006350
        /*06b0*/ 	.word	0x0000001a
        /*06b4*/ 	.word	0x000000b0
        /*06b8*/ 	.short	0x010a
        /*06ba*/ 	.byte	0xff
	.zero		1


	//   ....[91]....
        /*06bc*/ 	.word	0x00006460
        /*06c0*/ 	.word	0x000000ff
        /*06c4*/ 	.word	0x00000040
        /*06c8*/ 	.short	0x010a
        /*06ca*/ 	.byte	0x2c
	.zero		1


	//   ....[92]....
        /*06cc*/ 	.word	0x00006540
        /*06d0*/ 	.word	0x0000001a
        /*06d4*/ 	.word	0x000000b0
        /*06d8*/ 	.short	0x010a
        /*06da*/ 	.byte	0xff
	.zero		1


	//   ....[93]....
        /*06dc*/ 	.word	0x00006c70
        /*06e0*/ 	.word	0x00000000
        /*06e4*/ 	.word	0x00000000
        /*06e8*/ 	.short	0x0101
        /*06ea*/ 	.byte	0xff
	.zero		1


	//   ....[94]....
        /*06ec*/ 	.word	0x00006c80
        /*06f0*/ 	.word	0x00000002
        /*06f4*/ 	.word	0x00000040
        /*06f8*/ 	.short	0x010a
        /*06fa*/ 	.byte	0xff
	.zero		1


	//   ....[95]....
        /*06fc*/ 	.word	0x00006d40
        /*0700*/ 	.word	0x00000002
        /*0704*/ 	.word	0x00000040
        /*0708*/ 	.short	0x010a
        /*070a*/ 	.byte	0xff
	.zero		1


	//   ....[96]....
        /*070c*/ 	.word	0x00007500
        /*0710*/ 	.word	0x00000000
        /*0714*/ 	.word	0x00000000
        /*0718*/ 	.short	0x0101
        /*071a*/ 	.byte	0xff
	.zero		1


	//   ....[97]....
        /*071c*/ 	.word	0x00007520
        /*0720*/ 	.word	0x00000002
        /*0724*/ 	.word	0x00000040
        /*0728*/ 	.short	0x010a
        /*072a*/ 	.byte	0xff
	.zero		1


	//   ....[98]....
        /*072c*/ 	.word	0x000075d0
        /*0730*/ 	.word	0x00000002
        /*0734*/ 	.word	0x00000040
        /*0738*/ 	.short	0x010a
        /*073a*/ 	.byte	0xff
	.zero		1


	//   ....[99]....
        /*073c*/ 	.word	0x00007d90
        /*0740*/ 	.word	0x00000000
        /*0744*/ 	.word	0x00000000
        /*0748*/ 	.short	0x0101
        /*074a*/ 	.byte	0xff
	.zero		1


	//   ....[100]....
        /*074c*/ 	.word	0x00007db0
        /*0750*/ 	.word	0x00000003
        /*0754*/ 	.word	0x00000040
        /*0758*/ 	.short	0x010a
        /*075a*/ 	.byte	0xff
	.zero		1


	//   ....[101]....
        /*075c*/ 	.word	0x00007e60
        /*0760*/ 	.word	0x00000003
        /*0764*/ 	.word	0x00000040
        /*0768*/ 	.short	0x010a
        /*076a*/ 	.byte	0xff
	.zero		1


	//   ....[102]....
        /*076c*/ 	.word	0x00008200
        /*0770*/ 	.word	0x000000ff
        /*0774*/ 	.word	0x00000000
        /*0778*/ 	.short	0x0101
        /*077a*/ 	.byte	0x04
	.zero		1


	//   ....[103]....
        /*077c*/ 	.word	0x00008680
        /*0780*/ 	.word	0x00000000
        /*0784*/ 	.word	0x00000000
        /*0788*/ 	.short	0x0101
        /*078a*/ 	.byte	0xff
	.zero		1


	//   ....[104]....
        /*078c*/ 	.word	0x00008910
        /*0790*/ 	.word	0x000000ff
        /*0794*/ 	.word	0x00000000
        /*0798*/ 	.short	0x0101
        /*079a*/ 	.byte	0x04
	.zero		1


	//   ....[105]....
        /*079c*/ 	.word	0x00008930
        /*07a0*/ 	.word	0x00000000
        /*07a4*/ 	.word	0x00000100
        /*07a8*/ 	.short	0x010a
        /*07aa*/ 	.byte	0xff
	.zero		1


	//   ....[106]....
        /*07ac*/ 	.word	0x00008990
        /*07b0*/ 	.word	0x00000000
        /*07b4*/ 	.word	0x00000020
        /*07b8*/ 	.short	0x010a
        /*07ba*/ 	.byte	0xff
	.zero		1


	//   ....[107]....
        /*07bc*/ 	.word	0x000089f0
        /*07c0*/ 	.word	0x00000000
        /*07c4*/ 	.word	0x00000020
        /*07c8*/ 	.short	0x010a
        /*07ca*/ 	.byte	0xff
	.zero		1


	//   ....[108]....
        /*07cc*/ 	.word	0x00008a40
        /*07d0*/ 	.word	0x00000003
        /*07d4*/ 	.word	0x00000090
        /*07d8*/ 	.short	0x010a
        /*07da*/ 	.byte	0xff
	.zero		1


	//   ....[109]....
        /*07dc*/ 	.word	0x00008aa0
        /*07e0*/ 	.word	0x00000000
        /*07e4*/ 	.word	0x00000000
        /*07e8*/ 	.short	0x010a
        /*07ea*/ 	.byte	0xff
	.zero		1


	//   ....[110]....
        /*07ec*/ 	.word	0x00008b00
        /*07f0*/ 	.word	0x00000000
        /*07f4*/ 	.word	0x00000000
        /*07f8*/ 	.short	0x010a
        /*07fa*/ 	.byte	0xff
	.zero		1


	//   ....[111]....
        /*07fc*/ 	.word	0x00008b60
        /*0800*/ 	.word	0x00000000
        /*0804*/ 	.word	0x00000000
        /*0808*/ 	.short	0x010a
        /*080a*/ 	.byte	0xff
	.zero		1


	//   ....[112]....
        /*080c*/ 	.word	0x00008bb0
        /*0810*/ 	.word	0x00000002
        /*0814*/ 	.word	0x000000f0
        /*0818*/ 	.short	0x010a
        /*081a*/ 	.byte	0xff
	.zero		1


	//   ....[113]....
        /*081c*/ 	.word	0x00008c10
        /*0820*/ 	.word	0x00000002
        /*0824*/ 	.word	0x000000a0
        /*0828*/ 	.short	0x010a
        /*082a*/ 	.byte	0xff
	.zero		1


	//   ....[114]....
        /*082c*/ 	.word	0x00008c60
        /*0830*/ 	.word	0x00000002
        /*0834*/ 	.word	0x00000090
        /*0838*/ 	.short	0x010a
        /*083a*/ 	.byte	0xff
	.zero		1


	//   ....[115]....
        /*083c*/ 	.word	0x00008cc0
        /*0840*/ 	.word	0x00000000
        /*0844*/ 	.word	0x000000a0
        /*0848*/ 	.short	0x010a
        /*084a*/ 	.byte	0xff
	.zero		1


	//   ....[116]....
        /*084c*/ 	.word	0x00008d10
        /*0850*/ 	.word	0x00000000
        /*0854*/ 	.word	0x00000090
        /*0858*/ 	.short	0x010a
        /*085a*/ 	.byte	0xff
	.zero		1


	//   ....[117]....
        /*085c*/ 	.word	0x00008d70
        /*0860*/ 	.word	0x00000002
        /*0864*/ 	.word	0x000000d0
        /*0868*/ 	.short	0x010a
        /*086a*/ 	.byte	0xff
	.zero		1


	//   ....[118]....
        /*086c*/ 	.word	0x00008dd0
        /*0870*/ 	.word	0x00000000
        /*0874*/ 	.word	0x00000000
        /*0878*/ 	.short	0x010a
        /*087a*/ 	.byte	0xff
	.zero		1


	//   ....[119]....
        /*087c*/ 	.word	0x00008e30
        /*0880*/ 	.word	0x00000000
        /*0884*/ 	.word	0x00000000
        /*0888*/ 	.short	0x010a
        /*088a*/ 	.byte	0xff
	.zero		1


	//   ....[120]....
        /*088c*/ 	.word	0x00008e90
        /*0890*/ 	.word	0x00000000
        /*0894*/ 	.word	0x00000000
        /*0898*/ 	.short	0x010a
        /*089a*/ 	.byte	0xff
	.zero		1


	//   ....[121]....
        /*089c*/ 	.word	0x00008ef0
        /*08a0*/ 	.word	0x00000000
        /*08a4*/ 	.word	0x00000000
        /*08a8*/ 	.short	0x010a
        /*08aa*/ 	.byte	0xff
	.zero		1


	//   ....[122]....
        /*08ac*/ 	.word	0x00008f50
        /*08b0*/ 	.word	0x00000000
        /*08b4*/ 	.word	0x00000000
        /*08b8*/ 	.short	0x010a
        /*08ba*/ 	.byte	0xff
	.zero		1


	//   ....[123]....
        /*08bc*/ 	.word	0x00008fa0
        /*08c0*/ 	.word	0x00000008
        /*08c4*/ 	.word	0x00000090
        /*08c8*/ 	.short	0x010a
        /*08ca*/ 	.byte	0xff
	.zero		1


	//   ....[124]....
        /*08cc*/ 	.word	0x00009000
        /*08d0*/ 	.word	0x00000000
        /*08d4*/ 	.word	0x00000088
        /*08d8*/ 	.short	0x010a
        /*08da*/ 	.byte	0xff
	.zero		1


	//   ....[125]....
        /*08dc*/ 	.word	0x00009060
        /*08e0*/ 	.word	0x00000000
        /*08e4*/ 	.word	0x00000060
        /*08e8*/ 	.short	0x010a
        /*08ea*/ 	.byte	0xff
	.zero		1


	//   ....[126]....
        /*08ec*/ 	.word	0x000090c0
        /*08f0*/ 	.word	0x00000000
        /*08f4*/ 	.word	0x00000068
        /*08f8*/ 	.short	0x010a
        /*08fa*/ 	.byte	0xff
	.zero		1


	//   ....[127]....
        /*08fc*/ 	.word	0x00009120
        /*0900*/ 	.word	0x00000000
        /*0904*/ 	.word	0x00000070
        /*0908*/ 	.short	0x010a
        /*090a*/ 	.byte	0xff
	.zero		1


	//   ....[128]....
        /*090c*/ 	.word	0x00009180
        /*0910*/ 	.word	0x00000000
        /*0914*/ 	.word	0x00000078
        /*0918*/ 	.short	0x010a
        /*091a*/ 	.byte	0xff
	.zero		1


	//   ....[129]....
        /*091c*/ 	.word	0x000091e0
        /*0920*/ 	.word	0x00000000
        /*0924*/ 	.word	0x00000060
        /*0928*/ 	.short	0x010a
        /*092a*/ 	.byte	0xff
	.zero		1


	//   ....[130]....
        /*092c*/ 	.word	0x00009240
        /*0930*/ 	.word	0x00000000
        /*0934*/ 	.word	0x00000068
        /*0938*/ 	.short	0x010a
        /*093a*/ 	.byte	0xff
	.zero		1


	//   ....[131]....
        /*093c*/ 	.word	0x000092a0
        /*0940*/ 	.word	0x00000000
        /*0944*/ 	.word	0x00000070
        /*0948*/ 	.short	0x010a
        /*094a*/ 	.byte	0xff
	.zero		1


	//   ....[132]....
        /*094c*/ 	.word	0x000092f0
        /*0950*/ 	.word	0x00000003
        /*0954*/ 	.word	0x00000090
        /*0958*/ 	.short	0x010a
        /*095a*/ 	.byte	0xff
	.zero		1


	//   ....[133]....
        /*095c*/ 	.word	0x00009350
        /*0960*/ 	.word	0x00000000
        /*0964*/ 	.word	0x00000040
        /*0968*/ 	.short	0x010a
        /*096a*/ 	.byte	0xff
	.zero		1


	//   ....[134]....
        /*096c*/ 	.word	0x000093a0
        /*0970*/ 	.word	0x0000001a
        /*0974*/ 	.word	0x000000b0
        /*0978*/ 	.short	0x010a
        /*097a*/ 	.byte	0xff
	.zero		1


	//   ....[135]....
        /*097c*/ 	.word	0x000093f0
        /*0980*/ 	.word	0x00000002
        /*0984*/ 	.word	0x00000040
        /*0988*/ 	.short	0x010a
        /*098a*/ 	.byte	0xff
	.zero		1


	//   ....[136]....
        /*098c*/ 	.word	0x00009440
        /*0990*/ 	.word	0x00000002
        /*0994*/ 	.word	0x00000040
        /*0998*/ 	.short	0x010a
        /*099a*/ 	.byte	0xff
	.zero		1


	//   ....[137]....
        /*099c*/ 	.word	0x00009490
        /*09a0*/ 	.word	0x00000003
        /*09a4*/ 	.word	0x00000040
        /*09a8*/ 	.short	0x010a
        /*09aa*/ 	.byte	0xff
	.zero		1


	//----- nvinfo : EIATTR_NUM_MBARRIERS
	.align		4
.L_47:
        /*09ac*/ 	.byte	0x03, 0x38
        /*09ae*/ 	.short	0x0022


	//----- nvinfo : EIATTR_EXIT_INSTR_OFFSETS
	.align		4
        /*09b0*/ 	.byte	0x04, 0x1c
        /*09b2*/ 	.short	(.L_49 - .L_48)


	//   ....[0]....
.L_48:
        /*09b4*/ 	.word	0x00002a90


	//   ....[1]....
        /*09b8*/ 	.word	0x00002f80


	//   ....[2]....
        /*09bc*/ 	.word	0x00002fe0


	//   ....[3]....
        /*09c0*/ 	.word	0x00004110


	//   ....[4]....
        /*09c4*/ 	.word	0x00005320


	//   ....[5]....
        /*09c8*/ 	.word	0x00005360


	//   ....[6]....
        /*09cc*/ 	.word	0x00008800


	//   ....[7]....
        /*09d0*/ 	.word	0x00008880


	//   ....[8]....
        /*09d4*/ 	.word	0x000088b0


	//   ....[9]....
        /*09d8*/ 	.word	0x00008920


	//----- nvinfo : EIATTR_MAX_THREADS
	.align		4
.L_49:
        /*09dc*/ 	.byte	0x04, 0x05
        /*09de*/ 	.short	(.L_51 - .L_50)
.L_50:
        /*09e0*/ 	.word	0x00000100
        /*09e4*/ 	.word	0x00000001
        /*09e8*/ 	.word	0x00000001


	//----- nvinfo : EIATTR_CRS_STACK_SIZE
	.align		4
.L_51:
        /*09ec*/ 	.byte	0x04, 0x1e
        /*09ee*/ 	.short	(.L_53 - .L_52)
.L_52:
        /*09f0*/ 	.word	0x00000000


	//----- nvinfo : EIATTR_CBANK_PARAM_SIZE
	.align		4
.L_53:
        /*09f4*/ 	.byte	0x03, 0x19
        /*09f6*/ 	.short	0x0800


	//----- nvinfo : EIATTR_PARAM_CBANK
	.align		4
        /*09f8*/ 	.byte	0x04, 0x0a
        /*09fa*/ 	.short	(.L_55 - .L_54)
	.align		4
.L_54:
        /*09fc*/ 	.word	index@(.nv.constant0._ZN7cutlass13device_kernelINS_4gemm6kernel13GemmUniversalIN4cute5tupleIJiiiiEEENS1_10collective13CollectiveMmaINS1_35MainloopSm100TmaUmmaWarpSpecializedILi4ELi2ELi4ENS5_IJNS4_1CILi2EEENSA_ILi1EEESC_EEEEENS5_IJNSA_ILi64EEENSA_ILi128EEESG_EEENS_10bfloat16_tENS5_IJlSC_lEEESI_SJ_NS4_8TiledMMAINS4_8MMA_AtomIJNS4_20SM100_MMA_F16BF16_SSISI_SI_fLi64ELi128ELNS4_4UMMA5MajorE0ELSO_0ELNSN_7ScaleInE0ELSP_0EEEEEENS4_6LayoutINS5_IJSC_SC_SC_EEENS5_IJNSA_ILi0EEESU_SU_EEEEENS5_IJNS4_10UnderscoreESX_SX_EEEEENS4_13SM90_TMA_LOADENS4_14ComposedLayoutINS4_7SwizzleILi3ELi4ELi3EEENS4_18smem_ptr_flag_bitsILi16EEENSS_INS5_IJNSA_ILi8EEESF_EEENS5_IJSF_SC_EEEEEEEvNS4_8identityENS4_23SM90_TMA_LOAD_MULTICASTES1A_vS1B_EENS_8epilogue10collective18CollectiveEpilogueINS1E_23Sm100TmaWarpSpecializedILi4ELi2ELi16ELb1ELb0EEEJSH_NS5_IJNSS_ISF_SC_EENSS_INSA_ILi32EEESC_EEEEESI_SJ_SI_SJ_NS1E_6fusion15FusionCallbacksIS1I_NS1N_17LinearCombinationISI_fSI_fLNS_15FloatRoundStyleE2EEESH_S1M_JEEENS4_5SM1004TMEM4LOAD26SM100_TMEM_LOAD_16dp256b4xES10_NS11_INS12_ILi2ELi4ELi3EEES15_NSS_INS5_IJS16_S1K_EEENS5_IJS1K_SC_EEEEEEENS4_17SM75_U32x4_LDSM_NENS4_14SM90_TMA_STOREES21_NS4_17SM90_U32x4_STSM_NENS4_39AutoVectorizingCopyWithAssumedAlignmentILi128EEEEEEvvEEEEvNT_6ParamsE)
        /*0a00*/ 	.short	0x0380
        /*0a02*/ 	.short	0x0800


	//----- nvinfo : EIATTR_SW_WAR
	.align		4
.L_55:
        /*0a04*/ 	.byte	0x04, 0x36
        /*0a06*/ 	.short	(.L_57 - .L_56)
.L_56:
        /*0a08*/ 	.word	0x00000008
.L_57:


//--------------------- .nv.callgraph             --------------------------
	.section	.nv.callgraph,"",@"SHT_CUDA_CALLGRAPH"
	.align	4
	.sectionentsize	8
	.align		4
        /*0000*/ 	.word	0x00000000
	.align		4
        /*0004*/ 	.word	0xffffffff
	.align		4
        /*0008*/ 	.word	index@(_ZN7cutlass13device_kernelINS_4gemm6kernel13GemmUniversalIN4cute5tupleIJiiiiEEENS1_10collective13CollectiveMmaINS1_35MainloopSm100TmaUmmaWarpSpecializedILi4ELi2ELi4ENS5_IJNS4_1CILi2EEENSA_ILi1EEESC_EEEEENS5_IJNSA_ILi64EEENSA_ILi128EEESG_EEENS_10bfloat16_tENS5_IJlSC_lEEESI_SJ_NS4_8TiledMMAINS4_8MMA_AtomIJNS4_20SM100_MMA_F16BF16_SSISI_SI_fLi64ELi128ELNS4_4UMMA5MajorE0ELSO_0ELNSN_7ScaleInE0ELSP_0EEEEEENS4_6LayoutINS5_IJSC_SC_SC_EEENS5_IJNSA_ILi0EEESU_SU_EEEEENS5_IJNS4_10UnderscoreESX_SX_EEEEENS4_13SM90_TMA_LOADENS4_14ComposedLayoutINS4_7SwizzleILi3ELi4ELi3EEENS4_18smem_ptr_flag_bitsILi16EEENSS_INS5_IJNSA_ILi8EEESF_EEENS5_IJSF_SC_EEEEEEEvNS4_8identityENS4_23SM90_TMA_LOAD_MULTICASTES1A_vS1B_EENS_8epilogue10collective18CollectiveEpilogueINS1E_23Sm100TmaWarpSpecializedILi4ELi2ELi16ELb1ELb0EEEJSH_NS5_IJNSS_ISF_SC_EENSS_INSA_ILi32EEESC_EEEEESI_SJ_SI_SJ_NS1E_6fusion15FusionCallbacksIS1I_NS1N_17LinearCombinationISI_fSI_fLNS_15FloatRoundStyleE2EEESH_S1M_JEEENS4_5SM1004TMEM4LOAD26SM100_TMEM_LOAD_16dp256b4xES10_NS11_INS12_ILi2ELi4ELi3EEES15_NSS_INS5_IJS16_S1K_EEENS5_IJS1K_SC_EEEEEEENS4_17SM75_U32x4_LDSM_NENS4_14SM90_TMA_STOREES21_NS4_17SM90_U32x4_STSM_NENS4_39AutoVectorizingCopyWithAssumedAlignmentILi128EEEEEEvvEEEEvNT_6ParamsE)
	.align		4
        /*000c*/ 	.word	index@(__assertfail)
	.align		4
        /*0010*/ 	.word	0x00000000
	.align		4
        /*0014*/ 	.word	0xfffffffe
	.align		4
        /*0018*/ 	.word	0x00000000
	.align		4
        /*001c*/ 	.word	0xfffffffd
	.align		4
        /*0020*/ 	.word	0x00000000
	.align		4
        /*0024*/ 	.word	0xfffffffc


//--------------------- .nv.constant4             --------------------------
	.section	.nv.constant4,"a",@progbits
	.align	8
	.align		8
.nv.constant4:
        /*0000*/ 	.dword	__assertfail
	.align		8
        /*0008*/ 	.dword	__unnamed_1
	.align		8
        /*0010*/ 	.dword	__unnamed_2
	.align		8
        /*0018*/ 	.dword	_ZN40_INTERNAL_b8ecff6b_4_k_cu_0e3466c7_330394cuda3std3__45__cpo5beginE
	.align		8
        /*0020*/ 	.dword	_ZN40_INTERNAL_b8ecff6b_4_k_cu_0e3466c7_330394cuda3std3__45__cpo3endE
	.align		8
        /*0028*/ 	.dword	_ZN40_INTERNAL_b8ecff6b_4_k_cu_0e3466c7_330394cuda3std3__45__cpo6cbeginE
	.align		8
        /*0030*/ 	.dword	_ZN40_INTERNAL_b8ecff6b_4_k_cu_0e3466c7_330394cuda3std3__45__cpo4cendE
	.align		8
        /*0038*/ 	.dword	_ZN40_INTERNAL_b8ecff6b_4_k_cu_0e3466c7_330394cuda3std3__442_GLOBAL__N__b8ecff6b_4_k_cu_0e3466c7_330396ignoreE
	.align		8
        /*0040*/ 	.dword	_ZN40_INTERNAL_b8ecff6b_4_k_cu_0e3466c7_330394cuda3std3__419piecewise_constructE
	.align		8
        /*0048*/ 	.dword	_ZN40_INTERNAL_b8ecff6b_4_k_cu_0e3466c7_330394cuda3std3__48in_placeE
	.align		8
        /*0050*/ 	.dword	_ZN40_INTERNAL_b8ecff6b_4_k_cu_0e3466c7_330394cuda3std6ranges3__45__cpo4swapE
	.align		8
        /*0058*/ 	.dword	_ZN40_INTERNAL_b8ecff6b_4_k_cu_0e3466c7_330394cuda3std6ranges3__45__cpo9iter_moveE
	.align		8
        /*0060*/ 	.dword	_ZN40_INTERNAL_b8ecff6b_4_k_cu_0e3466c7_330394cute7productE
	.align		8
        /*0068*/ 	.dword	_ZN40_INTERNAL_b8ecff6b_4_k_cu_0e3466c7_330394cute1_E
	.align		8
        /*0070*/ 	.dword	$str$25
	.align		8
        /*0078*/ 	.dword	$str$26
	.align		8
        /*0080*/ 	.dword	$str$27
	.align		8
        /*0088*/ 	.dword	$str$28


//--------------------- .text._ZN7cutlass13device_kernelINS_4gemm6kernel13GemmUniversalIN4cute5tupleIJiiiiEEENS1_10collective13CollectiveMmaINS1_35MainloopSm100TmaUmmaWarpSpecializedILi4ELi2ELi4ENS5_IJNS4_1CILi2EEENSA_ILi1EEESC_EEEEENS5_IJNSA_ILi64EEENSA_ILi128EEESG_EEENS_10bfloat16_tENS5_IJlSC_lEEESI_SJ_NS4_8TiledMMAINS4_8MMA_AtomIJNS4_20SM100_MMA_F16BF16_SSISI_SI_fLi64ELi128ELNS4_4UMMA5MajorE0ELSO_0ELNSN_7ScaleInE0ELSP_0EEEEEENS4_6LayoutINS5_IJSC_SC_SC_EEENS5_IJNSA_ILi0EEESU_SU_EEEEENS5_IJNS4_10UnderscoreESX_SX_EEEEENS4_13SM90_TMA_LOADENS4_14ComposedLayoutINS4_7SwizzleILi3ELi4ELi3EEENS4_18smem_ptr_flag_bitsILi16EEENSS_INS5_IJNSA_ILi8EEESF_EEENS5_IJSF_SC_EEEEEEEvNS4_8identityENS4_23SM90_TMA_LOAD_MULTICASTES1A_vS1B_EENS_8epilogue10collective18CollectiveEpilogueINS1E_23Sm100TmaWarpSpecializedILi4ELi2ELi16ELb1ELb0EEEJSH_NS5_IJNSS_ISF_SC_EENSS_INSA_ILi32EEESC_EEEEESI_SJ_SI_SJ_NS1E_6fusion15FusionCallbacksIS1I_NS1N_17LinearCombinationISI_fSI_fLNS_15FloatRoundStyleE2EEESH_S1M_JEEENS4_5SM1004TMEM4LOAD26SM100_TMEM_LOAD_16dp256b4xES10_NS11_INS12_ILi2ELi4ELi3EEES15_NSS_INS5_IJS16_S1K_EEENS5_IJS1K_SC_EEEEEEENS4_17SM75_U32x4_LDSM_NENS4_14SM90_TMA_STOREES21_NS4_17SM90_U32x4_STSM_NENS4_39AutoVectorizingCopyWithAssumedAlignmentILi128EEEEEEvvEEEEvNT_6ParamsE --------------------------
	.section	.text._ZN7cutlass13device_kernelINS_4gemm6kernel13GemmUniversalIN4cute5tupleIJiiiiEEENS1_10collective13CollectiveMmaINS1_35MainloopSm100TmaUmmaWarpSpecializedILi4ELi2ELi4ENS5_IJNS4_1CILi2EEENSA_ILi1EEESC_EEEEENS5_IJNSA_ILi64EEENSA_ILi128EEESG_EEENS_10bfloat16_tENS5_IJlSC_lEEESI_SJ_NS4_8TiledMMAINS4_8MMA_AtomIJNS4_20SM100_MMA_F16BF16_SSISI_SI_fLi64ELi128ELNS4_4UMMA5MajorE0ELSO_0ELNSN_7ScaleInE0ELSP_0EEEEEENS4_6LayoutINS5_IJSC_SC_SC_EEENS5_IJNSA_ILi0EEESU_SU_EEEEENS5_IJNS4_10UnderscoreESX_SX_EEEEENS4_13SM90_TMA_LOADENS4_14ComposedLayoutINS4_7SwizzleILi3ELi4ELi3EEENS4_18smem_ptr_flag_bitsILi16EEENSS_INS5_IJNSA_ILi8EEESF_EEENS5_IJSF_SC_EEEEEEEvNS4_8identityENS4_23SM90_TMA_LOAD_MULTICASTES1A_vS1B_EENS_8epilogue10collective18CollectiveEpilogueINS1E_23Sm100TmaWarpSpecializedILi4ELi2ELi16ELb1ELb0EEEJSH_NS5_IJNSS_ISF_SC_EENSS_INSA_ILi32EEESC_EEEEESI_SJ_SI_SJ_NS1E_6fusion15FusionCallbacksIS1I_NS1N_17LinearCombinationISI_fSI_fLNS_15FloatRoundStyleE2EEESH_S1M_JEEENS4_5SM1004TMEM4LOAD26SM100_TMEM_LOAD_16dp256b4xES10_NS11_INS12_ILi2ELi4ELi3EEES15_NSS_INS5_IJS16_S1K_EEENS5_IJS1K_SC_EEEEEEENS4_17SM75_U32x4_LDSM_NENS4_14SM90_TMA_STOREES21_NS4_17SM90_U32x4_STSM_NENS4_39AutoVectorizingCopyWithAssumedAlignmentILi128EEEEEEvvEEEEvNT_6ParamsE,"ax",@progbits
	.align	128
.text._ZN7cutlass13device_kernelINS_4gemm6kernel13GemmUniversalIN4cute5tupleIJiiiiEEENS1_10collective13CollectiveMmaINS1_35MainloopSm100TmaUmmaWarpSpecializedILi4ELi2ELi4ENS5_IJNS4_1CILi2EEENSA_ILi1EEESC_EEEEENS5_IJNSA_ILi64EEENSA_ILi128EEESG_EEENS_10bfloat16_tENS5_IJlSC_lEEESI_SJ_NS4_8TiledMMAINS4_8MMA_AtomIJNS4_20SM100_MMA_F16BF16_SSISI_SI_fLi64ELi128ELNS4_4UMMA5MajorE0ELSO_0ELNSN_7ScaleInE0ELSP_0EEEEEENS4_6LayoutINS5_IJSC_SC_SC_EEENS5_IJNSA_ILi0EEESU_SU_EEEEENS5_IJNS4_10UnderscoreESX_SX_EEEEENS4_13SM90_TMA_LOADENS4_14ComposedLayoutINS4_7SwizzleILi3ELi4ELi3EEENS4_18smem_ptr_flag_bitsILi16EEENSS_INS5_IJNSA_ILi8EEESF_EEENS5_IJSF_SC_EEEEEEEvNS4_8identityENS4_23SM90_TMA_LOAD_MULTICASTES1A_vS1B_EENS_8epilogue10collective18CollectiveEpilogueINS1E_23Sm100TmaWarpSpecializedILi4ELi2ELi16ELb1ELb0EEEJSH_NS5_IJNSS_ISF_SC_EENSS_INSA_ILi32EEESC_EEEEESI_SJ_SI_SJ_NS1E_6fusion15FusionCallbacksIS1I_NS1N_17LinearCombinationISI_fSI_fLNS_15FloatRoundStyleE2EEESH_S1M_JEEENS4_5SM1004TMEM4LOAD26SM100_TMEM_LOAD_16dp256b4xES10_NS11_INS12_ILi2ELi4ELi3EEES15_NSS_INS5_IJS16_S1K_EEENS5_IJS1K_SC_EEEEEEENS4_17SM75_U32x4_LDSM_NENS4_14SM90_TMA_STOREES21_NS4_17SM90_U32x4_STSM_NENS4_39AutoVectorizingCopyWithAssumedAlignmentILi128EEEEEEvvEEEEvNT_6ParamsE:
        .type           _ZN7cutlass13device_kernelINS_4gemm6kernel13GemmUniversalIN4cute5tupleIJiiiiEEENS1_10collective13CollectiveMmaINS1_35MainloopSm100TmaUmmaWarpSpecializedILi4ELi2ELi4ENS5_IJNS4_1CILi2EEENSA_ILi1EEESC_EEEEENS5_IJNSA_ILi64EEENSA_ILi128EEESG_EEENS_10bfloat16_tENS5_IJlSC_lEEESI_SJ_NS4_8TiledMMAINS4_8MMA_AtomIJNS4_20SM100_MMA_F16BF16_SSISI_SI_fLi64ELi128ELNS4_4UMMA5MajorE0ELSO_0ELNSN_7ScaleInE0ELSP_0EEEEEENS4_6LayoutINS5_IJSC_SC_SC_EEENS5_IJNSA_ILi0EEESU_SU_EEEEENS5_IJNS4_10UnderscoreESX_SX_EEEEENS4_13SM90_TMA_LOADENS4_14ComposedLayoutINS4_7SwizzleILi3ELi4ELi3EEENS4_18smem_ptr_flag_bitsILi16EEENSS_INS5_IJNSA_ILi8EEESF_EEENS5_IJSF_SC_EEEEEEEvNS4_8identityENS4_23SM90_TMA_LOAD_MULTICASTES1A_vS1B_EENS_8epilogue10collective18CollectiveEpilogueINS1E_23Sm100TmaWarpSpecializedILi4ELi2ELi16ELb1ELb0EEEJSH_NS5_IJNSS_ISF_SC_EENSS_INSA_ILi32EEESC_EEEEESI_SJ_SI_SJ_NS1E_6fusion15FusionCallbacksIS1I_NS1N_17LinearCombinationISI_fSI_fLNS_15FloatRoundStyleE2EEESH_S1M_JEEENS4_5SM1004TMEM4LOAD26SM100_TMEM_LOAD_16dp256b4xES10_NS11_INS12_ILi2ELi4ELi3EEES15_NSS_INS5_IJS16_S1K_EEENS5_IJS1K_SC_EEEEEEENS4_17SM75_U32x4_LDSM_NENS4_14SM90_TMA_STOREES21_NS4_17SM90_U32x4_STSM_NENS4_39AutoVectorizingCopyWithAssumedAlignmentILi128EEEEEEvvEEEEvNT_6ParamsE,@function
        .size           _ZN7cutlass13device_kernelINS_4gemm6kernel13GemmUniversalIN4cute5tupleIJiiiiEEENS1_10collective13CollectiveMmaINS1_35MainloopSm100TmaUmmaWarpSpecializedILi4ELi2ELi4ENS5_IJNS4_1CILi2EEENSA_ILi1EEESC_EEEEENS5_IJNSA_ILi64EEENSA_ILi128EEESG_EEENS_10bfloat16_tENS5_IJlSC_lEEESI_SJ_NS4_8TiledMMAINS4_8MMA_AtomIJNS4_20SM100_MMA_F16BF16_SSISI_SI_fLi64ELi128ELNS4_4UMMA5MajorE0ELSO_0ELNSN_7ScaleInE0ELSP_0EEEEEENS4_6LayoutINS5_IJSC_SC_SC_EEENS5_IJNSA_ILi0EEESU_SU_EEEEENS5_IJNS4_10UnderscoreESX_SX_EEEEENS4_13SM90_TMA_LOADENS4_14ComposedLayoutINS4_7SwizzleILi3ELi4ELi3EEENS4_18smem_ptr_flag_bitsILi16EEENSS_INS5_IJNSA_ILi8EEESF_EEENS5_IJSF_SC_EEEEEEEvNS4_8identityENS4_23SM90_TMA_LOAD_MULTICASTES1A_vS1B_EENS_8epilogue10collective18CollectiveEpilogueINS1E_23Sm100TmaWarpSpecializedILi4ELi2ELi16ELb1ELb0EEEJSH_NS5_IJNSS_ISF_SC_EENSS_INSA_ILi32EEESC_EEEEESI_SJ_SI_SJ_NS1E_6fusion15FusionCallbacksIS1I_NS1N_17LinearCombinationISI_fSI_fLNS_15FloatRoundStyleE2EEESH_S1M_JEEENS4_5SM1004TMEM4LOAD26SM100_TMEM_LOAD_16dp256b4xES10_NS11_INS12_ILi2ELi4ELi3EEES15_NSS_INS5_IJS16_S1K_EEENS5_IJS1K_SC_EEEEEEENS4_17SM75_U32x4_LDSM_NENS4_14SM90_TMA_STOREES21_NS4_17SM90_U32x4_STSM_NENS4_39AutoVectorizingCopyWithAssumedAlignmentILi128EEEEEEvvEEEEvNT_6ParamsE,(.L_x_183 - _ZN7cutlass13device_kernelINS_4gemm6kernel13GemmUniversalIN4cute5tupleIJiiiiEEENS1_10collective13CollectiveMmaINS1_35MainloopSm100TmaUmmaWarpSpecializedILi4ELi2ELi4ENS5_IJNS4_1CILi2EEENSA_ILi1EEESC_EEEEENS5_IJNSA_ILi64EEENSA_ILi128EEESG_EEENS_10bfloat16_tENS5_IJlSC_lEEESI_SJ_NS4_8TiledMMAINS4_8MMA_AtomIJNS4_20SM100_MMA_F16BF16_SSISI_SI_fLi64ELi128ELNS4_4UMMA5MajorE0ELSO_0ELNSN_7ScaleInE0ELSP_0EEEEEENS4_6LayoutINS5_IJSC_SC_SC_EEENS5_IJNSA_ILi0EEESU_SU_EEEEENS5_IJNS4_10UnderscoreESX_SX_EEEEENS4_13SM90_TMA_LOADENS4_14ComposedLayoutINS4_7SwizzleILi3ELi4ELi3EEENS4_18smem_ptr_flag_bitsILi16EEENSS_INS5_IJNSA_ILi8EEESF_EEENS5_IJSF_SC_EEEEEEEvNS4_8identityENS4_23SM90_TMA_LOAD_MULTICASTES1A_vS1B_EENS_8epilogue10collective18CollectiveEpilogueINS1E_23Sm100TmaWarpSpecializedILi4ELi2ELi16ELb1ELb0EEEJSH_NS5_IJNSS_ISF_SC_EENSS_INSA_ILi32EEESC_EEEEESI_SJ_SI_SJ_NS1E_6fusion15FusionCallbacksIS1I_NS1N_17LinearCombinationISI_fSI_fLNS_15FloatRoundStyleE2EEESH_S1M_JEEENS4_5SM1004TMEM4LOAD26SM100_TMEM_LOAD_16dp256b4xES10_NS11_INS12_ILi2ELi4ELi3EEES15_NSS_INS5_IJS16_S1K_EEENS5_IJS1K_SC_EEEEEEENS4_17SM75_U32x4_LDSM_NENS4_14SM90_TMA_STOREES21_NS4_17SM90_U32x4_STSM_NENS4_39AutoVectorizingCopyWithAssumedAlignmentILi128EEEEEEvvEEEEvNT_6ParamsE)
        .other          _ZN7cutlass13device_kernelINS_4gemm6kernel13GemmUniversalIN4cute5tupleIJiiiiEEENS1_10collective13CollectiveMmaINS1_35MainloopSm100TmaUmmaWarpSpecializedILi4ELi2ELi4ENS5_IJNS4_1CILi2EEENSA_ILi1EEESC_EEEEENS5_IJNSA_ILi64EEENSA_ILi128EEESG_EEENS_10bfloat16_tENS5_IJlSC_lEEESI_SJ_NS4_8TiledMMAINS4_8MMA_AtomIJNS4_20SM100_MMA_F16BF16_SSISI_SI_fLi64ELi128ELNS4_4UMMA5MajorE0ELSO_0ELNSN_7ScaleInE0ELSP_0EEEEEENS4_6LayoutINS5_IJSC_SC_SC_EEENS5_IJNSA_ILi0EEESU_SU_EEEEENS5_IJNS4_10UnderscoreESX_SX_EEEEENS4_13SM90_TMA_LOADENS4_14ComposedLayoutINS4_7SwizzleILi3ELi4ELi3EEENS4_18smem_ptr_flag_bitsILi16EEENSS_INS5_IJNSA_ILi8EEESF_EEENS5_IJSF_SC_EEEEEEEvNS4_8identityENS4_23SM90_TMA_LOAD_MULTICASTES1A_vS1B_EENS_8epilogue10collective18CollectiveEpilogueINS1E_23Sm100TmaWarpSpecializedILi4ELi2ELi16ELb1ELb0EEEJSH_NS5_IJNSS_ISF_SC_EENSS_INSA_ILi32EEESC_EEEEESI_SJ_SI_SJ_NS1E_6fusion15FusionCallbacksIS1I_NS1N_17LinearCombinationISI_fSI_fLNS_15FloatRoundStyleE2EEESH_S1M_JEEENS4_5SM1004TMEM4LOAD26SM100_TMEM_LOAD_16dp256b4xES10_NS11_INS12_ILi2ELi4ELi3EEES15_NSS_INS5_IJS16_S1K_EEENS5_IJS1K_SC_EEEEEEENS4_17SM75_U32x4_LDSM_NENS4_14SM90_TMA_STOREES21_NS4_17SM90_U32x4_STSM_NENS4_39AutoVectorizingCopyWithAssumedAlignmentILi128EEEEEEvvEEEEvNT_6ParamsE,@"STO_CUDA_ENTRY STV_DEFAULT"
_ZN7cutlass13device_kernelINS_4gemm6kernel13GemmUniversalIN4cute5tupleIJiiiiEEENS1_10collective13CollectiveMmaINS1_35MainloopSm100TmaUmmaWarpSpecializedILi4ELi2ELi4ENS5_IJNS4_1CILi2EEENSA_ILi1EEESC_EEEEENS5_IJNSA_ILi64EEENSA_ILi128EEESG_EEENS_10bfloat16_tENS5_IJlSC_lEEESI_SJ_NS4_8TiledMMAINS4_8MMA_AtomIJNS4_20SM100_MMA_F16BF16_SSISI_SI_fLi64ELi128ELNS4_4UMMA5MajorE0ELSO_0ELNSN_7ScaleInE0ELSP_0EEEEEENS4_6LayoutINS5_IJSC_SC_SC_EEENS5_IJNSA_ILi0EEESU_SU_EEEEENS5_IJNS4_10UnderscoreESX_SX_EEEEENS4_13SM90_TMA_LOADENS4_14ComposedLayoutINS4_7SwizzleILi3ELi4ELi3EEENS4_18smem_ptr_flag_bitsILi16EEENSS_INS5_IJNSA_ILi8EEESF_EEENS5_IJSF_SC_EEEEEEEvNS4_8identityENS4_23SM90_TMA_LOAD_MULTICASTES1A_vS1B_EENS_8epilogue10collective18CollectiveEpilogueINS1E_23Sm100TmaWarpSpecializedILi4ELi2ELi16ELb1ELb0EEEJSH_NS5_IJNSS_ISF_SC_EENSS_INSA_ILi32EEESC_EEEEESI_SJ_SI_SJ_NS1E_6fusion15FusionCallbacksIS1I_NS1N_17LinearCombinationISI_fSI_fLNS_15FloatRoundStyleE2EEESH_S1M_JEEENS4_5SM1004TMEM4LOAD26SM100_TMEM_LOAD_16dp256b4xES10_NS11_INS12_ILi2ELi4ELi3EEES15_NSS_INS5_IJS16_S1K_EEENS5_IJS1K_SC_EEEEEEENS4_17SM75_U32x4_LDSM_NENS4_14SM90_TMA_STOREES21_NS4_17SM90_U32x4_STSM_NENS4_39AutoVectorizingCopyWithAssumedAlignmentILi128EEEEEEvvEEEEvNT_6ParamsE:
[----:B------:R-:W1:Y:S01]  /*0000*/  LDC R1, c[0x0][0x37c] ;  /* 0x0000df00ff017b82 */ /* 0x000e620000000800 */
[----:B------:R-:W2:Y:S01]  /*0010*/  S2R R56, SR_TID.X ;  /* 0x0000000000387919 */ /* 0x000ea20000002100 */
[----:B------:R-:W3:Y:S01]  /*0020*/  LDCU.64 UR8, c[0x0][0x890] ;  /* 0x00011200ff0877ac */ /* 0x000ee20008000a00 */
[----:B------:R-:W-:Y:S02]  /*0030*/  PRMT R45, RZ, 0x7610, R45 ;  /* 0x00007610ff2d7816 */ /* 0x000fe4000000002d */
[----:B------:R-:W-:Y:S01]  /*0040*/  ELECT P3, URZ, PT ;  /* 0x0000000000ff782f */ /* 0x000fe20003860000 */
[----:B---3--:R-:W-:-:S04]  /*0050*/  UISETP.NE.U32.AND UP0, UPT, UR8, URZ, UPT ;  /* 0x000000ff0800728c */ /* 0x008fc8000bf05070 */
[----:B------:R-:W-:Y:S01]  /*0060*/  UISETP.NE.AND.EX UP0, UPT, UR9, URZ, UPT, UP0 ;  /* 0x000000ff0900728c */ /* 0x000fe2000bf05300 */
[----:B--2---:R-:W-:-:S05]  /*0070*/  SHF.R.U32.HI R46, RZ, 0x5, R56 ;  /* 0x00000005ff2e7819 */ /* 0x004fca0000011638 */
[----:B------:R-:W2:Y:S02]  /*0080*/  SHFL.IDX PT, R0, R46, RZ, 0x1f ;  /* 0x00001fff2e007589 */ /* 0x000ea400000e0000 */
[----:B--2---:R-:W-:Y:S01]  /*0090*/  R2UR UR18, R0 ;  /* 0x00000000001272ca */ /* 0x004fe200000e0000 */
[----:B-1----:R-:W-:-:S14]  /*00a0*/  BRA.U UP0, `(.L_x_0) ;  /* 0x0000000100307547 */ /* 0x002fdc000b800000 */
[----:B------:R-:W1:Y:S02]  /*00b0*/  LDCU.64 UR4, c[0x0][0x888] ;  /* 0x00011100ff0477ac */ /* 0x000e640008000a00 */
[----:B-1----:R-:W-:-:S04]  /*00c0*/  UISETP.NE.U32.AND UP0, UPT, UR4, URZ, UPT ;  /* 0x000000ff0400728c */ /* 0x002fc8000bf05070 */
[----:B------:R-:W-:-:S09]  /*00d0*/  UISETP.NE.AND.EX UP0, UPT, UR5, URZ, UPT, UP0 ;  /* 0x000000ff0500728c */ /* 0x000fd2000bf05300 */
[----:B------:R-:W-:Y:S05]  /*00e0*/  BRA.U !UP0, `(.L_x_1) ;  /* 0x0000000108147547 */ /* 0x000fea000b800000 */
[----:B------:R-:W1:Y:S01]  /*00f0*/  LDC.64 R2, c[0x0][0x888] ;  /* 0x00022200ff027b82 */ /* 0x000e620000000a00 */
[----:B------:R-:W1:Y:S02]  /*0100*/  LDCU.64 UR4, c[0x0][0x358] ;  /* 0x00006b00ff0477ac */ /* 0x000e640008000a00 */
[----:B-1----:R1:W5:Y:S01]  /*0110*/  LDG.E R27, desc[UR4][R2.64] ;  /* 0x00000004021b7981 */ /* 0x002362000c1e1900 */
[----:B------:R-:W-:Y:S01]  /*0120*/  HFMA2 R45, -RZ, RZ, 0, 5.9604644775390625e-08 ;  /* 0x00000001ff2d7431 */ /* 0x000fe200000001ff */
[----:B------:R-:W-:Y:S05]  /*0130*/  BRA `(.L_x_0) ;  /* 0x00000000000c7947 */ /* 0x000fea0003800000 */
.L_x_1:
[----:B------:R-:W1:Y:S01]  /*0140*/  LDCU UR4, c[0x0][0x880] ;  /* 0x00011000ff0477ac */ /* 0x000e620008000800 */
[----:B------:R-:W-:Y:S01]  /*0150*/  HFMA2 R45, -RZ, RZ, 0, 5.9604644775390625e-08 ;  /* 0x00000001ff2d7431 */ /* 0x000fe200000001ff */
[----:B-1----:R-:W-:-:S07]  /*0160*/  MOV R27, UR4 ;  /* 0x00000004001b7c02 */ /* 0x002fce0008000f00 */
.L_x_0:
[----:B------:R-:W2:Y:S02]  /*0170*/  LDCU.64 UR4, c[0x0][0x8b0] ;  /* 0x00011600ff0477ac */ /* 0x000ea40008000a00 */
[----:B--2---:R-:W-:-:S04]  /*0180*/  UISETP.NE.U32.AND UP0, UPT, UR4, URZ, UPT ;  /* 0x000000ff0400728c */ /* 0x004fc8000bf05070 */
[----:B------:R-:W-:-:S09]  /*0190*/  UISETP.NE.AND.EX UP0, UPT, UR5, URZ, UPT, UP0 ;  /* 0x000000ff0500728c */ /* 0x000fd2000bf05300 */
[----:B------:R-:W-:Y:S05]  /*01a0*/  BRA.U UP0, `(.L_x_2) ;  /* 0x0000000100287547 */ /* 0x000fea000b800000 */
[----:B------:R-:W2:Y:S02]  /*01b0*/  LDCU.64 UR4, c[0x0][0x8a8] ;  /* 0x00011500ff0477ac */ /* 0x000ea40008000a00 */
[----:B--2---:R-:W-:-:S04]  /*01c0*/  UISETP.NE.U32.AND UP0, UPT, UR4, URZ, UPT ;  /* 0x000000ff0400728c */ /* 0x004fc8000bf05070 */
[----:B------:R-:W-:-:S09]  /*01d0*/  UISETP.NE.AND.EX UP0, UPT, UR5, URZ, UPT, UP0 ;  /* 0x000000ff0500728c */ /* 0x000fd2000bf05300 */
[----:B------:R-:W-:Y:S05]  /*01e0*/  BRA.U !UP0, `(.L_x_3) ;  /* 0x0000000108107547 */ /* 0x000fea000b800000 */
[----:B------:R-:W2:Y:S01]  /*01f0*/  LDC.64 R24, c[0x0][0x8a8] ;  /* 0x00022a00ff187b82 */ /* 0x000ea20000000a00 */
[----:B------:R-:W2:Y:S02]  /*0200*/  LDCU.64 UR4, c[0x0][0x358] ;  /* 0x00006b00ff0477ac */ /* 0x000ea40008000a00 */
[----:B--2---:R2:W5:Y:S01]  /*0210*/  LDG.E R24, desc[UR4][R24.64] ;  /* 0x0000000418187981 */ /* 0x004562000c1e1900 */
[----:B------:R-:W-:Y:S05]  /*0220*/  BRA `(.L_x_2) ;  /* 0x0000000000087947 */ /* 0x000fea0003800000 */
.L_x_3:
[----:B------:R-:W2:Y:S02]  /*0230*/  LDCU UR4, c[0x0][0x8a0] ;  /* 0x00011400ff0477ac */ /* 0x000ea40008000800 */
[----:B--2---:R-:W-:Y:S02]  /*0240*/  MOV R24, UR4 ;  /* 0x0000000400187c02 */ /* 0x004fe40008000f00 */
.L_x_2:
[----:B------:R-:W-:Y:S01]  /*0250*/  IMAD.U32 R0, RZ, RZ, UR18 ;  /* 0x00000012ff007e24 */ /* 0x000fe2000f8e00ff */
[----:B------:R-:W-:Y:S04]  /*0260*/  BSSY.RECONVERGENT B0, `(.L_x_4) ;  /* 0x000000c000007945 */ /* 0x000fe80003800200 */
[C---:B------:R-:W-:Y:S02]  /*0270*/  ISETP.NE.OR P1, PT, R0.reuse, 0x1, !P3 ;  /* 0x000000010000780c */ /* 0x040fe40005f25670 */
[----:B------:R-:W-:-:S11]  /*0280*/  ISETP.NE.OR P0, PT, R0, 0x3, !P3 ;  /* 0x000000030000780c */ /* 0x000fd60005f05670 */
[----:B------:R-:W-:Y:S05]  /*0290*/  @P1 BRA `(.L_x_5) ;  /* 0x0000000000201947 */ /* 0x000fea0003800000 */
[----:B------:R-:W3:Y:S02]  /*02a0*/  LDCU.64 UR4, c[0x0][0x348] ;  /* 0x00006900ff0477ac */ /* 0x000ee40008000a00 */
[----:B---3--:R-:W-:Y:S02]  /*02b0*/  UIADD3 UR6, UP1, UPT, UR4, 0x80, URZ ;  /* 0x0000008004067890 */ /* 0x008fe4000ff3e0ff */
[----:B------:R-:W-:Y:S02]  /*02c0*/  UIADD3 UR4, UP0, UPT, UR4, 0x180, URZ ;  /* 0x0000018004047890 */ /* 0x000fe4000ff1e0ff */
[----:B------:R-:W-:Y:S02]  /*02d0*/  UIADD3.X UR7, UPT, UPT, URZ, UR5, URZ, UP1, !UPT ;  /* 0x00000005ff077290 */ /* 0x000fe40008ffe4ff */
[----:B------:R-:W-:-:S07]  /*02e0*/  UIADD3.X UR5, UPT, UPT, URZ, UR5, URZ, UP0, !UPT ;  /* 0x00000005ff057290 */ /* 0x000fce00087fe4ff */
[----:B------:R3:W-:Y:S02]  /*02f0*/  UTMACCTL.PF [UR6] ;  /* 0x00000000060079b9 */ /* 0x0007e40008040000 */
[----:B------:R3:W-:Y:S02]  /*0300*/  UTMACCTL.PF [UR4] ;  /* 0x00000000040079b9 */ /* 0x0007e40008040000 */
[----:B---3--:R-:W-:Y:S01]  /*0310*/  NOP ;  /* 0x0000000000007918 */ /* 0x008fe20000000000 */
.L_x_5:
[----:B------:R-:W-:Y:S05]  /*0320*/  BSYNC.RECONVERGENT B0 ;  /* 0x0000000000007941 */ /* 0x000fea0003800200 */
.L_x_4:
[----:B------:R-:W-:Y:S04]  /*0330*/  BSSY.RECONVERGENT B0, `(.L_x_6) ;  /* 0x000000a000007945 */ /* 0x000fe80003800200 */
        /* <DEDUP_REMOVED lines=9> */
.L_x_7:
[----:B------:R-:W-:Y:S05]  /*03d0*/  BSYNC.RECONVERGENT B0 ;  /* 0x0000000000007941 */ /* 0x000fea0003800200 */
.L_x_6:
[----:B------:R-:W3:Y:S01]  /*03e0*/  LDCU.64 UR4, c[0x0][0x888] ;  /* 0x00011100ff0477ac */ /* 0x000ee20008000a00 */
[----:B------:R-:W-:Y:S02]  /*03f0*/  UISETP.EQ.U32.AND UP2, UPT, UR8, URZ, UPT ;  /* 0x000000ff0800728c */ /* 0x000fe4000bf42070 */
[----:B------:R-:W-:Y:S02]  /*0400*/  UPLOP3.LUT UP3, UPT, UPT, UPT, UPT, 0x80, 0x8 ;  /* 0x000000000008789c */ /* 0x000fe40003f6f070 */
[----:B---3--:R-:W-:-:S04]  /*0410*/  UISETP.NE.U32.AND UP0, UPT, UR4, URZ, UPT ;  /* 0x000000ff0400728c */ /* 0x008fc8000bf05070 */
[----:B------:R-:W-:-:S04]  /*0420*/  UISETP.NE.AND.EX UP1, UPT, UR5, URZ, UPT, UP0 ;  /* 0x000000ff0500728c */ /* 0x000fc8000bf25300 */
[----:B------:R-:W-:-:S04]  /*0430*/  UISETP.EQ.OR.EX UP4, UPT, UR9, URZ, !UP1, UP2 ;  /* 0x000000ff0900728c */ /* 0x000fc8000cf82720 */
[----:B------:R-:W-:-:S06]  /*0440*/  UP2UR UR4, UPR, URZ, 0x10 ;  /* 0x00000010ff047883 */ /* 0x000fcc0008000000 */
[----:B------:R-:W-:Y:S01]  /*0450*/  MOV R48, UR4 ;  /* 0x0000000400307c02 */ /* 0x000fe20008000f00 */
[----:B------:R-:W-:Y:S06]  /*0460*/  BRA.U !UP4, `(.L_x_8) ;  /* 0x000000010c207547 */ /* 0x000fec000b800000 */
[----:B------:R-:W-:Y:S01]  /*0470*/  UISETP.NE.U32.AND UP2, UPT, UR8, URZ, UPT ;  /* 0x000000ff0800728c */ /* 0x000fe2000bf45070 */
[----:B-----5:R-:W-:Y:S01]  /*0480*/  FSETP.NEU.AND P0, PT, R27, RZ, PT ;  /* 0x000000ff1b00720b */ /* 0x020fe20003f0d000 */
[----:B------:R-:W-:Y:S02]  /*0490*/  USEL UR4, URZ, 0xffffffff, UP1 ;  /* 0xffffffffff047887 */ /* 0x000fe40008800000 */
[----:B------:R-:W-:-:S10]  /*04a0*/  UISETP.NE.AND.EX UP2, UPT, UR9, URZ, UPT, UP2 ;  /* 0x000000ff0900728c */ /* 0x000fd4000bf45320 */
[----:B------:R-:W-:Y:S01]  /*04b0*/  VOTEU.ANY UP0, P0 ;  /* 0x0000000000ff7886 */ /* 0x000fe20000000100 */
[----:B------:R-:W-:-:S04]  /*04c0*/  @!UP2 USEL UR4, URZ, 0xffffffff, UP0 ;  /* 0xffffffffff04a887 */ /* 0x000fc80008000000 */
[----:B------:R-:W-:-:S04]  /*04d0*/  ULOP3.LUT UR4, UR4, 0x1, URZ, 0xc0, !UPT ;  /* 0x0000000104047892 */ /* 0x000fc8000f8ec0ff */
[----:B------:R-:W-:-:S11]  /*04e0*/  UISETP.NE.U32.AND UP3, UPT, UR4, 0x1, UPT ;  /* 0x000000010400788c */ /* 0x000fd6000bf65070 */
.L_x_8:
[----:B-1----:R-:W1:Y:S01]  /*04f0*/  SHFL.IDX PT, R2, R46, RZ, 0x1f ;  /* 0x00001fff2e027589 */ /* 0x002e6200000e0000 */
[----:B------:R-:W-:Y:S01]  /*0500*/  UISETP.NE.AND UP6, UPT, UR18, 0x2, UPT ;  /* 0x000000021200788c */ /* 0x000fe2000bfc5270 */
[----:B-1----:R-:W-:-:S13]  /*0510*/  ISETP.NE.AND P0, PT, R2, RZ, PT ;  /* 0x000000ff0200720c */ /* 0x002fda0003f05270 */
[----:B------:R-:W-:Y:S05]  /*0520*/  @P0 BRA `(.L_x_9) ;  /* 0x0000000000580947 */ /* 0x000fea0003800000 */
[----:B------:R-:W1:Y:S01]  /*0530*/  S2UR UR4, SR_CgaCtaId ;  /* 0x00000000000479c3 */ /* 0x000e620000008800 */
[----:B------:R-:W-:Y:S01]  /*0540*/  UMOV UR5, 0x400 ;  /* 0x0000040000057882 */ /* 0x000fe20000000000 */
[----:B------:R-:W-:Y:S01]  /*0550*/  UMOV UR8, 0x1 ;  /* 0x0000000100087882 */ /* 0x000fe20000000000 */
[----:B------:R-:W-:Y:S01]  /*0560*/  UMOV UR6, 0x2 ;  /* 0x0000000200067882 */ /* 0x000fe20000000000 */
[----:B------:R-:W-:-:S04]  /*0570*/  UIADD3 UR8, UPT, UPT, -UR8, 0x100000, URZ ;  /* 0x0010000008087890 */ /* 0x000fc8000fffe1ff */
[----:B------:R-:W-:Y:S02]  /*0580*/  USHF.L.U32 UR9, UR8, 0xb, URZ ;  /* 0x0000000b08097899 */ /* 0x000fe400080006ff */
[----:B------:R-:W-:Y:S02]  /*0590*/  USHF.L.U32 UR8, UR8, 0x1, URZ ;  /* 0x0000000108087899 */ /* 0x000fe400080006ff */
[----:B------:R-:W-:-:S04]  /*05a0*/  UIADD3 UR6, UPT, UPT, -UR6, 0x100000, URZ ;  /* 0x0010000006067890 */ /* 0x000fc8000fffe1ff */
[----:B------:R-:W-:Y:S02]  /*05b0*/  USHF.L.U32 UR7, UR6, 0xb, URZ ;  /* 0x0000000b06077899 */ /* 0x000fe400080006ff */
[----:B------:R-:W-:Y:S01]  /*05c0*/  USHF.L.U32 UR6, UR6, 0x1, URZ ;  /* 0x0000000106067899 */ /* 0x000fe200080006ff */
[----:B------:R-:W-:Y:S01]  /*05d0*/  ELECT P0, URZ, PT ;  /* 0x0000000000ff782f */ /* 0x000fe20003800000 */
[----:B-1----:R-:W-:Y:S01]  /*05e0*/  ULEA UR4, UR4, UR5, 0x18 ;  /* 0x0000000504047291 */ /* 0x002fe2000f8ec0ff */
[----:B------:R-:W1:Y:S11]  /*05f0*/  FENCE.VIEW.ASYNC.S ;  /* 0x00000000000073c6 */ /* 0x000e760000000000 */
[----:B-1----:R1:W3:Y:S01]  /*0600*/  SYNCS.EXCH.64 URZ, [UR4], UR8 ;  /* 0x0000000804ff75b2 */ /* 0x0022e20008000100 */
[----:B------:R1:W4:Y:S01]  /*0610*/  SYNCS.EXCH.64 URZ, [UR4+0x20], UR6 ;  /* 0x0000200604ff75b2 */ /* 0x0003220008000100 */
[----:B------:R1:W1:Y:S01]  /*0620*/  SYNCS.EXCH.64 URZ, [UR4+0x8], UR8 ;  /* 0x0000080804ff75b2 */ /* 0x0002620008000100 */
[----:B------:R1:W1:Y:S01]  /*0630*/  SYNCS.EXCH.64 URZ, [UR4+0x28], UR6 ;  /* 0x0000280604ff75b2 */ /* 0x0002620008000100 */
[----:B------:R1:W1:Y:S01]  /*0640*/  SYNCS.EXCH.64 URZ, [UR4+0x10], UR8 ;  /* 0x0000100804ff75b2 */ /* 0x0002620008000100 */
[----:B------:R1:W1:Y:S01]  /*0650*/  SYNCS.EXCH.64 URZ, [UR4+0x30], UR6 ;  /* 0x0000300604ff75b2 */ /* 0x0002620008000100 */
[----:B------:R1:W1:Y:S01]  /*0660*/  SYNCS.EXCH.64 URZ, [UR4+0x18], UR8 ;  /* 0x0000180804ff75b2 */ /* 0x0002620008000100 */
[----:B------:R1:W1:Y:S01]  /*0670*/  SYNCS.EXCH.64 URZ, [UR4+0x38], UR6 ;  /* 0x0000380604ff75b2 */ /* 0x0002620008000100 */
[----:B------:R-:W-:Y:S01]  /*0680*/  NOP ;  /* 0x0000000000007918 */ /* 0x000fe20000000000 */
.L_x_9:
[----:B------:R-:W2:Y:S01]  /*0690*/  SHFL.IDX PT, R2, R46, RZ, 0x1f ;  /* 0x00001fff2e027589 */ /* 0x000ea200000e0000 */
[----:B------:R-:W-:Y:S01]  /*06a0*/  NOP ;  /* 0x0000000000007918 */ /* 0x000fe20000000000 */
[----:B--2---:R-:W-:-:S13]  /*06b0*/  ISETP.NE.AND P0, PT, R2, 0x1, PT ;  /* 0x000000010200780c */ /* 0x004fda0003f05270 */
[----:B------:R-:W-:Y:S05]  /*06c0*/  @P0 BRA `(.L_x_10) ;  /* 0x0000000000580947 */ /* 0x000fea0003800000 */
[----:B-1----:R-:W1:Y:S01]  /*06d0*/  S2UR UR4, SR_CgaCtaId ;  /* 0x00000000000479c3 */ /* 0x002e620000008800 */
        /* <DEDUP_REMOVED lines=12> */
[----:B-1----:R2:W1:Y:S01]  /*07a0*/  SYNCS.EXCH.64 URZ, [UR4+0x40], UR8 ;  /* 0x0000400804ff75b2 */ /* 0x0024620008000100 */
[----:B------:R2:W1:Y:S01]  /*07b0*/  SYNCS.EXCH.64 URZ, [UR4+0x60], UR6 ;  /* 0x0000600604ff75b2 */ /* 0x0004620008000100 */
[----:B------:R2:W1:Y:S01]  /*07c0*/  SYNCS.EXCH.64 URZ, [UR4+0x48], UR8 ;  /* 0x0000480804ff75b2 */ /* 0x0004620008000100 */
[----:B------:R2:W1:Y:S01]  /*07d0*/  SYNCS.EXCH.64 URZ, [UR4+0x68], UR6 ;  /* 0x0000680604ff75b2 */ /* 0x0004620008000100 */
[----:B------:R2:W1:Y:S01]  /*07e0*/  SYNCS.EXCH.64 URZ, [UR4+0x50], UR8 ;  /* 0x0000500804ff75b2 */ /* 0x0004620008000100 */
[----:B------:R2:W1:Y:S01]  /*07f0*/  SYNCS.EXCH.64 URZ, [UR4+0x70], UR6 ;  /* 0x0000700604ff75b2 */ /* 0x0004620008000100 */
[----:B------:R2:W1:Y:S01]  /*0800*/  SYNCS.EXCH.64 URZ, [UR4+0x58], UR8 ;  /* 0x0000580804ff75b2 */ /* 0x0004620008000100 */
[----:B------:R2:W1:Y:S02]  /*0810*/  SYNCS.EXCH.64 URZ, [UR4+0x78], UR6 ;  /* 0x0000780604ff75b2 */ /* 0x0004640008000100 */
[----:B--2---:R-:W-:Y:S01]  /*0820*/  NOP ;  /* 0x0000000000007918 */ /* 0x004fe20000000000 */
.L_x_10:
[----:B------:R-:W2:Y:S01]  /*0830*/  SHFL.IDX PT, R2, R46, RZ, 0x1f ;  /* 0x00001fff2e027589 */ /* 0x000ea200000e0000 */
[----:B------:R-:W-:Y:S01]  /*0840*/  NOP ;  /* 0x0000000000007918 */ /* 0x000fe20000000000 */
[----:B--2---:R-:W-:-:S13]  /*0850*/  ISETP.NE.AND P0, PT, R2, 0x3, PT ;  /* 0x000000030200780c */ /* 0x004fda0003f05270 */
[----:B------:R-:W-:Y:S05]  /*0860*/  @P0 BRA `(.L_x_11) ;  /* 0x0000000000300947 */ /* 0x000fea0003800000 */
[----:B-1----:R-:W1:Y:S01]  /*0870*/  S2UR UR4, SR_CgaCtaId ;  /* 0x00000000000479c3 */ /* 0x002e620000008800 */
[----:B------:R-:W-:Y:S01]  /*0880*/  UMOV UR6, 0x400 ;  /* 0x0000040000067882 */ /* 0x000fe20000000000 */
[----:B------:R-:W-:Y:S01]  /*0890*/  UMOV UR5, 0x20 ;  /* 0x0000002000057882 */ /* 0x000fe20000000000 */
[----:B------:R-:W-:Y:S01]  /*08a0*/  ELECT P0, URZ, PT ;  /* 0x0000000000ff782f */ /* 0x000fe20003800000 */
[----:B-1----:R-:W-:Y:S02]  /*08b0*/  ULEA UR6, UR4, UR6, 0x18 ;  /* 0x0000000604067291 */ /* 0x002fe4000f8ec0ff */
[----:B------:R-:W-:-:S04]  /*08c0*/  UIADD3 UR4, UPT, UPT, -UR5, 0x100000, URZ ;  /* 0x0010000005047890 */ /* 0x000fc8000fffe1ff */
[----:B------:R-:W-:Y:S02]  /*08d0*/  USHF.L.U32 UR5, UR4, 0xb, URZ ;  /* 0x0000000b04057899 */ /* 0x000fe400080006ff */
[----:B------:R-:W-:Y:S01]  /*08e0*/  USHF.L.U32 UR4, UR4, 0x1, URZ ;  /* 0x0000000104047899 */ /* 0x000fe200080006ff */
[----:B------:R-:W1:Y:S11]  /*08f0*/  FENCE.VIEW.ASYNC.S ;  /* 0x00000000000073c6 */ /* 0x000e760000000000 */
[----:B-1----:R2:W1:Y:S01]  /*0900*/  SYNCS.EXCH.64 URZ, [UR6+0x80], UR4 ;  /* 0x0000800406ff75b2 */ /* 0x0024620008000100 */
[----:B------:R2:W1:Y:S02]  /*0910*/  SYNCS.EXCH.64 URZ, [UR6+0x88], UR4 ;  /* 0x0000880406ff75b2 */ /* 0x0004640008000100 */
[----:B--2---:R-:W-:Y:S01]  /*0920*/  NOP ;  /* 0x0000000000007918 */ /* 0x004fe20000000000 */
.L_x_11:
[----:B------:R-:W2:Y:S01]  /*0930*/  SHFL.IDX PT, R2, R46, RZ, 0x1f ;  /* 0x00001fff2e027589 */ /* 0x000ea200000e0000 */
[----:B------:R-:W-:Y:S01]  /*0940*/  NOP ;  /* 0x0000000000007918 */ /* 0x000fe20000000000 */
[----:B--2---:R-:W-:-:S13]  /*0950*/  ISETP.NE.AND P0, PT, R2, 0x4, PT ;  /* 0x000000040200780c */ /* 0x004fda0003f05270 */
[----:B------:R-:W-:Y:S05]  /*0960*/  @P0 BRA `(.L_x_12) ;  /* 0x00000000004c0947 */ /* 0x000fea0003800000 */
[----:B-1----:R-:W1:Y:S01]  /*0970*/  S2UR UR6, SR_CgaCtaId ;  /* 0x00000000000679c3 */ /* 0x002e620000008800 */
[----:B------:R-:W-:Y:S01]  /*0980*/  UMOV UR4, 0x1e0 ;  /* 0x000001e000047882 */ /* 0x000fe20000000000 */
[----:B------:R-:W-:Y:S01]  /*0990*/  UMOV UR5, 0x400 ;  /* 0x0000040000057882 */ /* 0x000fe20000000000 */
[----:B------:R-:W-:Y:S01]  /*09a0*/  USEL UR4, UR4, 0x1a0, UP3 ;  /* 0x000001a004047887 */ /* 0x000fe20009800000 */
[----:B------:R-:W-:Y:S01]  /*09b0*/  UMOV UR8, 0x1 ;  /* 0x0000000100087882 */ /* 0x000fe20000000000 */
[----:B------:R-:W-:Y:S01]  /*09c0*/  ELECT P0, URZ, PT ;  /* 0x0000000000ff782f */ /* 0x000fe20003800000 */
[----:B------:R-:W-:-:S04]  /*09d0*/  UIADD3 UR8, UPT, UPT, -UR8, 0x100000, URZ ;  /* 0x0010000008087890 */ /* 0x000fc8000fffe1ff */
[----:B------:R-:W-:Y:S02]  /*09e0*/  USHF.L.U32 UR9, UR8, 0xb, URZ ;  /* 0x0000000b08097899 */ /* 0x000fe400080006ff */
[----:B------:R-:W-:Y:S02]  /*09f0*/  USHF.L.U32 UR8, UR8, 0x1, URZ ;  /* 0x0000000108087899 */ /* 0x000fe400080006ff */
[----:B-1----:R-:W-:Y:S02]  /*0a00*/  ULEA UR6, UR6, UR5, 0x18 ;  /* 0x0000000506067291 */ /* 0x002fe4000f8ec0ff */
[----:B------:R-:W-:-:S04]  /*0a10*/  UIADD3 UR4, UPT, UPT, -UR4, 0x100000, URZ ;  /* 0x0010000004047890 */ /* 0x000fc8000fffe1ff */
[----:B------:R-:W-:Y:S02]  /*0a20*/  USHF.L.U32 UR5, UR4, 0xb, URZ ;  /* 0x0000000b04057899 */ /* 0x000fe400080006ff */
[----:B------:R-:W-:Y:S01]  /*0a30*/  USHF.L.U32 UR4, UR4, 0x1, URZ ;  /* 0x0000000104047899 */ /* 0x000fe200080006ff */
[----:B------:R-:W1:Y:S03]  /*0a40*/  FENCE.VIEW.ASYNC.S ;  /* 0x00000000000073c6 */ /* 0x000e660000000000 */
[----:B-1----:R2:W1:Y:S08]  /*0a50*/  SYNCS.EXCH.64 URZ, [UR6+0x90], UR8 ;  /* 0x0000900806ff75b2 */ /* 0x0024700008000100 */
[----:B------:R2:W1:Y:S01]  /*0a60*/  SYNCS.EXCH.64 URZ, [UR6+0xa0], UR4 ;  /* 0x0000a00406ff75b2 */ /* 0x0004620008000100 */
[----:B------:R2:W1:Y:S01]  /*0a70*/  SYNCS.EXCH.64 URZ, [UR6+0x98], UR8 ;  /* 0x0000980806ff75b2 */ /* 0x0004620008000100 */
[----:B------:R2:W1:Y:S02]  /*0a80*/  SYNCS.EXCH.64 URZ, [UR6+0xa8], UR4 ;  /* 0x0000a80406ff75b2 */ /* 0x0004640008000100 */
[----:B--2---:R-:W-:Y:S01]  /*0a90*/  NOP ;  /* 0x0000000000007918 */ /* 0x004fe20000000000 */
.L_x_12:
        /* <DEDUP_REMOVED lines=26> */
.L_x_13:
[----:B------:R-:W2:Y:S01]  /*0c40*/  SHFL.IDX PT, R2, R46, RZ, 0x1f ;  /* 0x00001fff2e027589 */ /* 0x000ea200000e0000 */
[----:B------:R-:W1:Y:S01]  /*0c50*/  S2UR UR47, SR_CgaCtaId ;  /* 0x00000000002f79c3 */ /* 0x000e620000008800 */
[----:B------:R-:W-:Y:S01]  /*0c60*/  NOP ;  /* 0x0000000000007918 */ /* 0x000fe20000000000 */
[----:B--2---:R-:W-:-:S13]  /*0c70*/  ISETP.NE.AND P0, PT, R2, 0x3, PT ;  /* 0x000000030200780c */ /* 0x004fda0003f05270 */
[----:B-1----:R-:W-:Y:S05]  /*0c80*/  @P0 BRA `(.L_x_14) ;  /* 0x0000000000340947 */ /* 0x002fea0003800000 */
[----:B------:R-:W-:Y:S01]  /*0c90*/  UMOV UR4, 0x400 ;  /* 0x0000040000047882 */ /* 0x000fe20000000000 */
[----:B------:R-:W-:Y:S01]  /*0ca0*/  UMOV UR6, 0x20 ;  /* 0x0000002000067882 */ /* 0x000fe20000000000 */
[----:B------:R-:W-:Y:S02]  /*0cb0*/  ULEA UR4, UR47, UR4, 0x18 ;  /* 0x000000042f047291 */ /* 0x000fe4000f8ec0ff */
[----:B------:R-:W-:-:S04]  /*0cc0*/  UIADD3 UR6, UPT, UPT, -UR6, 0x100000, URZ ;  /* 0x0010000006067890 */ /* 0x000fc8000fffe1ff */
[----:B------:R-:W-:Y:S02]  /*0cd0*/  USHF.L.U32 UR7, UR6, 0xb, URZ ;  /* 0x0000000b06077899 */ /* 0x000fe400080006ff */
[----:B------:R-:W-:Y:S01]  /*0ce0*/  USHF.L.U32 UR6, UR6, 0x1, URZ ;  /* 0x0000000106067899 */ /* 0x000fe200080006ff */
[----:B------:R-:W-:Y:S01]  /*0cf0*/  ELECT P0, URZ, PT ;  /* 0x0000000000ff782f */ /* 0x000fe20003800000 */
[----:B------:R-:W1:Y:S10]  /*0d00*/  FENCE.VIEW.ASYNC.S ;  /* 0x00000000000073c6 */ /* 0x000e740000000000 */
[----:B-1----:R1:W2:Y:S01]  /*0d10*/  SYNCS.EXCH.64 URZ, [UR4+0xf0], UR6 ;  /* 0x0000f00604ff75b2 */ /* 0x0022a20008000100 */
[----:B------:R1:W1:Y:S01]  /*0d20*/  SYNCS.EXCH.64 URZ, [UR4+0x100], UR6 ;  /* 0x0001000604ff75b2 */ /* 0x0002620008000100 */
[----:B------:R1:W1:Y:S01]  /*0d30*/  SYNCS.EXCH.64 URZ, [UR4+0xf8], UR6 ;  /* 0x0000f80604ff75b2 */ /* 0x0002620008000100 */
[----:B------:R1:W1:Y:S01]  /*0d40*/  SYNCS.EXCH.64 URZ, [UR4+0x108], UR6 ;  /* 0x0001080604ff75b2 */ /* 0x0002620008000100 */
[----:B------:R-:W-:Y:S01]  /*0d50*/  NOP ;  /* 0x0000000000007918 */ /* 0x000fe20000000000 */
.L_x_14:
[----:B-1----:R-:W1:Y:S01]  /*0d60*/  LDCU UR4, c[0x0][0x36c] ;  /* 0x00006d80ff0477ac */ /* 0x002e620008000800 */
[----:B------:R-:W-:Y:S01]  /*0d70*/  ISETP.NE.OR P3, PT, R0, 0x2, !P3 ;  /* 0x000000020000780c */ /* 0x000fe20005f65670 */
[----:B------:R-:W-:Y:S01]  /*0d80*/  NOP ;  /* 0x0000000000007918 */ /* 0x000fe20000000000 */
[----:B------:R-:W-:Y:S01]  /*0d90*/  LOP3.LUT R0, R56, 0x1f, RZ, 0xc0, !PT ;  /* 0x0000001f38007812 */ /* 0x000fe200078ec0ff */
[----:B------:R-:W-:Y:S02]  /*0da0*/  UISETP.NE.AND UP4, UPT, UR18, URZ, UPT ;  /* 0x000000ff1200728c */ /* 0x000fe4000bf85270 */
[----:B-1----:R-:W-:-:S09]  /*0db0*/  UISETP.EQ.U32.AND UP5, UPT, UR4, 0x1, UPT ;  /* 0x000000010400788c */ /* 0x002fd2000bfa2070 */
[----:B------:R-:W-:Y:S05]  /*0dc0*/  BRA.U !UP5, `(.L_x_15) ;  /* 0x000000010d087547 */ /* 0x000fea000b800000 */
[----:B--234-:R-:W-:Y:S01]  /*0dd0*/  UCGABAR_ARV ;  /* 0x00000000000079c7 */ /* 0x01cfe20008000000 */
[----:B------:R-:W-:Y:S05]  /*0de0*/  BRA `(.L_x_16) ;  /* 0x0000000000047947 */ /* 0x000fea0003800000 */
.L_x_15:
[----:B--234-:R-:W-:Y:S01]  /*0df0*/  NOP ;  /* 0x0000000000007918 */ /* 0x01cfe20000000000 */
.L_x_16:
[----:B------:R-:W1:Y:S01]  /*0e00*/  S2UR UR24, SR_CTAID.X ;  /* 0x00000000001879c3 */ /* 0x000e620000002500 */
[----:B------:R-:W-:-:S05]  /*0e10*/  CS2R.32 R47, SR_CgaSize ;  /* 0x00000000002f7805 */ /* 0x000fca0000008a00 */
[----:B------:R-:W-:-:S05]  /*0e20*/  IMAD R47, R47, -0xa0, RZ ;  /* 0xffffff602f2f7824 */ /* 0x000fca00078e02ff */
[----:B------:R-:W-:-:S14]  /*0e30*/  R2UR UR5, R47 ;  /* 0x000000002f0572ca */ /* 0x000fdc00000e0000 */
[----:B------:R-:W2:Y:S01]  /*0e40*/  LDCU UR5, c[0x0][UR5+0x2b0] ;  /* 0x00005600050577ac */ /* 0x000ea20008000800 */
[----:B------:R-:W-:-:S05]  /*0e50*/  CS2R.32 R47, SR_CgaSize ;  /* 0x00000000002f7805 */ /* 0x000fca0000008a00 */
[----:B------:R-:W-:-:S05]  /*0e60*/  IMAD R47, R47, -0xa0, RZ ;  /* 0xffffff602f2f7824 */ /* 0x000fca00078e02ff */
[----:B------:R-:W-:-:S14]  /*0e70*/  R2UR UR4, R47 ;  /* 0x000000002f0472ca */ /* 0x000fdc00000e0000 */
[----:B------:R-:W3:Y:S01]  /*0e80*/  LDCU UR4, c[0x0][UR4+0x2b4] ;  /* 0x00005680040477ac */ /* 0x000ee20008000800 */
[----:B------:R-:W4:Y:S01]  /*0e90*/  S2UR UR28, SR_CTAID.Y ;  /* 0x00000000001c79c3 */ /* 0x000f220000002600 */
[----:B------:R-:W-:-:S05]  /*0ea0*/  CS2R.32 R47, SR_CgaSize ;  /* 0x00000000002f7805 */ /* 0x000fca0000008a00 */
[----:B------:R-:W-:-:S05]  /*0eb0*/  IMAD R47, R47, -0xa0, RZ ;  /* 0xffffff602f2f7824 */ /* 0x000fca00078e02ff */
[----:B------:R-:W-:-:S14]  /*0ec0*/  R2UR UR6, R47 ;  /* 0x000000002f0672ca */ /* 0x000fdc00000e0000 */
[----:B------:R-:W3:Y:S01]  /*0ed0*/  LDCU UR6, c[0x0][UR6+0x2a0] ;  /* 0x00005400060677ac */ /* 0x000ee20008000800 */
[----:B------:R-:W-:-:S05]  /*0ee0*/  CS2R.32 R47, SR_CgaSize ;  /* 0x00000000002f7805 */ /* 0x000fca0000008a00 */
[----:B------:R-:W-:-:S05]  /*0ef0*/  IMAD R47, R47, -0xa0, RZ ;  /* 0xffffff602f2f7824 */ /* 0x000fca00078e02ff */
[----:B------:R-:W-:-:S14]  /*0f00*/  R2UR UR63, R47 ;  /* 0x000000002f3f72ca */ /* 0x000fdc00000e0000 */
[----:B------:R-:W3:Y:S01]  /*0f10*/  LDCU UR63, c[0x0][UR63+0x2a4] ;  /* 0x000054803f3f77ac */ /* 0x000ee20008000800 */
[----:B------:R-:W-:Y:S01]  /*0f20*/  USHF.L.U32 UR29, UR47, 0xc, URZ ;  /* 0x0000000c2f1d7899 */ /* 0x000fe200080006ff */
[----:B------:R-:W3:Y:S01]  /*0f30*/  LDCU UR19, c[0x0][0xb24] ;  /* 0x00016480ff1377ac */ /* 0x000ee20008000800 */
[----:B------:R-:W3:Y:S01]  /*0f40*/  LDCU UR42, c[0x0][0xb24] ;  /* 0x00016480ff2a77ac */ /* 0x000ee20008000800 */
[----:B-1----:R-:W-:Y:S01]  /*0f50*/  I2FP.F32.U32 R3, UR24 ;  /* 0x0000001800037c45 */ /* 0x002fe20008201000 */
[----:B------:R-:W1:Y:S04]  /*0f60*/  LDCU UR22, c[0x0][0xb30] ;  /* 0x00016600ff1677ac */ /* 0x000e680008000800 */
[----:B--2---:R-:W-:Y:S01]  /*0f70*/  FMUL R3, R3, UR5 ;  /* 0x0000000503037c20 */ /* 0x004fe20008400000 */
[----:B------:R-:W-:Y:S01]  /*0f80*/  ULOP3.LUT UR29, UR29, 0x1000, URZ, 0xc0, !UPT ;  /* 0x000010001d1d7892 */ /* 0x000fe2000f8ec0ff */
[----:B----4-:R-:W-:-:S04]  /*0f90*/  I2FP.F32.U32 R2, UR28 ;  /* 0x0000001c00027c45 */ /* 0x010fc80008201000 */
[----:B------:R-:W2:Y:S01]  /*0fa0*/  F2I.U32.TRUNC.NTZ R3, R3 ;  /* 0x0000000300037305 */ /* 0x000ea2000020f000 */
[----:B---3--:R-:W-:-:S07]  /*0fb0*/  FMUL R2, R2, UR4 ;  /* 0x0000000402027c20 */ /* 0x008fce0008400000 */
[----:B------:R-:W3:Y:S01]  /*0fc0*/  F2I.U32.TRUNC.NTZ R2, R2 ;  /* 0x0000000200027305 */ /* 0x000ee2000020f000 */
[----:B--2---:R-:W-:Y:S02]  /*0fd0*/  R2UR UR5, R3 ;  /* 0x00000000030572ca */ /* 0x004fe400000e0000 */
[----:B---3--:R-:W-:Y:S02]  /*0fe0*/  R2UR UR4, R2 ;  /* 0x00000000020472ca */ /* 0x008fe400000e0000 */
[----:B------:R-:W-:-:S09]  /*0ff0*/  PRMT R2, RZ, 0x7610, R2 ;  /* 0x00007610ff027816 */ /* 0x000fd20000000002 */
[----:B------:R-:W-:-:S04]  /*1000*/  UIADD3 UR5, UPT, UPT, -UR5, URZ, URZ ;  /* 0x000000ff05057290 */ /* 0x000fc8000fffe1ff */
[----:B------:R-:W-:Y:S02]  /*1010*/  UIMAD UR5, UR6, UR5, UR24 ;  /* 0x00000005060572a4 */ /* 0x000fe4000f8e0218 */
[----:B------:R-:W-:-:S04]  /*1020*/  UIADD3 UR4, UPT, UPT, -UR4, URZ, URZ ;  /* 0x000000ff04047290 */ /* 0x000fc8000fffe1ff */
[----:B------:R-:W-:Y:S01]  /*1030*/  IMAD.U32 R47, RZ, RZ, UR5 ;  /* 0x00000005ff2f7e24 */ /* 0x000fe2000f8e00ff */
[----:B------:R-:W-:Y:S01]  /*1040*/  UIMAD UR63, UR63, UR4, UR28 ;  /* 0x000000043f3f72a4 */ /* 0x000fe2000f8e021c */
[----:B-1----:R-:W-:Y:S11]  /*1050*/  BRA.U UP4, `(.L_x_17) ;  /* 0x0000000104287547 */ /* 0x002ff6000b800000 */
[----:B------:R-:W-:Y:S01]  /*1060*/  R2UR UR6, R47 ;  /* 0x000000002f0672ca */ /* 0x000fe200000e0000 */
[----:B------:R-:W-:-:S12]  /*1070*/  UISETP.NE.AND UP0, UPT, UR63, URZ, UPT ;  /* 0x000000ff3f00728c */ /* 0x000fd8000bf05270 */
[----:B------:R-:W-:-:S04]  /*1080*/  UISETP.EQ.OR UP0, UPT, UR6, URZ, !UP0 ;  /* 0x000000ff0600728c */ /* 0x000fc8000c702670 */
[----:B------:R-:W-:Y:S02]  /*1090*/  USEL UR5, URZ, 0x1, !UP0 ;  /* 0x00000001ff057887 */ /* 0x000fe4000c000000 */
[----:B------:R-:W-:-:S04]  /*10a0*/  UISETP.NE.AND UP0, UPT, UR63, URZ, UPT ;  /* 0x000000ff3f00728c */ /* 0x000fc8000bf05270 */
[----:B------:R-:W-:Y:S02]  /*10b0*/  USEL UR4, URZ, 0x2, UP0 ;  /* 0x00000002ff047887 */ /* 0x000fe40008000000 */
[----:B------:R-:W-:-:S04]  /*10c0*/  UISETP.NE.AND UP0, UPT, UR6, 0x1, UPT ;  /* 0x000000010600788c */ /* 0x000fc8000bf05270 */
[----:B------:R-:W-:-:S04]  /*10d0*/  USEL UR4, UR4, 0x2, UP0 ;  /* 0x0000000204047887 */ /* 0x000fc80008000000 */
[----:B------:R-:W-:-:S06]  /*10e0*/  UIADD3 UR4, UPT, UPT, UR5, UR4, URZ ;  /* 0x0000000405047290 */ /* 0x000fcc000fffe0ff */
[----:B------:R-:W-:-:S07]  /*10f0*/  MOV R2, UR4 ;  /* 0x0000000400027c02 */ /* 0x000fce0008000f00 */
.L_x_17:
[----:B------:R-:W1:Y:S01]  /*1100*/  S2UR UR36, SR_CTAID.Z ;  /* 0x00000000002479c3 */ /* 0x000e620000002700 */
[----:B------:R-:W-:-:S09]  /*1110*/  UISETP.GE.AND UP0, UPT, UR19, 0x1, UPT ;  /* 0x000000011300788c */ /* 0x000fd2000bf06270 */
[----:B------:R-:W-:Y:S05]  /*1120*/  BRA.U !UP0, `(.L_x_18) ;  /* 0x0000000108d07547 */ /* 0x000fea000b800000 */
[----:B------:R-:W2:Y:S01]  /*1130*/  LDCU UR20, c[0x0][0xb0c] ;  /* 0x00016180ff1477ac */ /* 0x000ea20008000800 */
[----:B------:R-:W3:Y:S01]  /*1140*/  LDCU.128 UR12, c[0x0][0xb10] ;  /* 0x00016200ff0c77ac */ /* 0x000ee20008000c00 */
[----:B------:R-:W4:Y:S01]  /*1150*/  LDCU UR6, c[0x0][0x370] ;  /* 0x00006e00ff0677ac */ /* 0x000f220008000800 */
[----:B------:R-:W1:Y:S01]  /*1160*/  LDCU UR7, c[0x0][0x374] ;  /* 0x00006e80ff0777ac */ /* 0x000e620008000800 */
[----:B------:R-:W1:Y:S01]  /*1170*/  LDCU UR21, c[0x0][0xb20] ;  /* 0x00016400ff1577ac */ /* 0x000e620008000800 */
[----:B--2---:R-:W-:Y:S02]  /*1180*/  UISETP.NE.AND UP0, UPT, UR20, 0x1, UPT ;  /* 0x000000011400788c */ /* 0x004fe4000bf05270 */
[----:B---3--:R-:W-:Y:S01]  /*1190*/  UIMAD.WIDE.U32 UR4, UR24, UR12, URZ ;  /* 0x0000000c180472a5 */ /* 0x008fe2000f8e00ff */
[----:B------:R-:W2:Y:S01]  /*11a0*/  LDCU.64 UR8, c[0x0][0xb28] ;  /* 0x00016500ff0877ac */ /* 0x000ea20008000a00 */
[----:B----4-:R-:W-:Y:S02]  /*11b0*/  UIMAD.WIDE.U32 UR10, UR6, UR12, URZ ;  /* 0x0000000c060a72a5 */ /* 0x010fe4000f8e00ff */
[----:B------:R-:W-:-:S02]  /*11c0*/  USHF.R.U32.HI UR5, URZ, UR13, UR5 ;  /* 0x0000000dff057299 */ /* 0x000fc40008011605 */
[----:B------:R-:W-:Y:S02]  /*11d0*/  UISETP.NE.AND UP2, UPT, UR19, 0x1, UPT ;  /* 0x000000011300788c */ /* 0x000fe4000bf45270 */
[----:B------:R-:W-:Y:S01]  /*11e0*/  USEL UR5, UR24, UR5, !UP0 ;  /* 0x0000000518057287 */ /* 0x000fe2000c000000 */
[----:B------:R-:W-:Y:S01]  /*11f0*/  UMOV UR10, UR11 ;  /* 0x0000000b000a7c82 */ /* 0x000fe20008000000 */
[----:B------:R-:W-:Y:S02]  /*1200*/  UIMAD.WIDE.U32 UR16, UR28, UR15, URZ ;  /* 0x0000000f1c1072a5 */ /* 0x000fe4000f8e00ff */
[----:B------:R-:W-:Y:S02]  /*1210*/  @UP0 USHF.R.U32.HI UR6, URZ, UR13, UR10 ;  /* 0x0000000dff060299 */ /* 0x000fe4000801160a */
[----:B------:R-:W-:Y:S02]  /*1220*/  UISETP.NE.AND UP0, UPT, UR14, 0x1, UPT ;  /* 0x000000010e00788c */ /* 0x000fe4000bf05270 */
[----:B-1----:R-:W-:-:S02]  /*1230*/  UIMAD.WIDE.U32 UR10, UR7, UR15, URZ ;  /* 0x0000000f070a72a5 */ /* 0x002fc4000f8e00ff */
[----:B--2---:R-:W-:Y:S01]  /*1240*/  UIMAD.WIDE.U32 UR12, UR6, UR8, URZ ;  /* 0x00000008060c72a5 */ /* 0x004fe2000f8e00ff */
[----:B------:R-:W-:Y:S02]  /*1250*/  UMOV UR4, UR17 ;  /* 0x0000001100047c82 */ /* 0x000fe40008000000 */
[----:B------:R-:W-:Y:S02]  /*1260*/  USHF.R.U32.HI UR4, URZ, UR21, UR4 ;  /* 0x00000015ff047299 */ /* 0x000fe40008011604 */
[----:B------:R-:W-:Y:S02]  /*1270*/  UMOV UR10, UR11 ;  /* 0x0000000b000a7c82 */ /* 0x000fe40008000000 */
[----:B------:R-:W-:Y:S01]  /*1280*/  UMOV UR12, UR13 ;  /* 0x0000000d000c7c82 */ /* 0x000fe20008000000 */
[----:B------:R-:W-:Y:S02]  /*1290*/  @UP0 USHF.R.U32.HI UR7, URZ, UR21, UR10 ;  /* 0x00000015ff070299 */ /* 0x000fe4000801160a */
[----:B------:R-:W-:-:S02]  /*12a0*/  USEL UR4, UR28, UR4, !UP0 ;  /* 0x000000041c047287 */ /* 0x000fc4000c000000 */
[----:B------:R-:W-:Y:S02]  /*12b0*/  UIMAD.WIDE.U32 UR10, UR7, UR8, URZ ;  /* 0x00000008070a72a5 */ /* 0x000fe4000f8e00ff */
[----:B------:R-:W-:Y:S02]  /*12c0*/  @UP2 USHF.R.U32.HI UR6, URZ, UR9, UR12 ;  /* 0x00000009ff062299 */ /* 0x000fe4000801160c */
[----:B------:R-:W-:-:S03]  /*12d0*/  UIMAD.WIDE.U32 UR12, UR4, UR8, URZ ;  /* 0x00000008040c72a5 */ /* 0x000fc6000f8e00ff */
[----:B------:R-:W-:Y:S02]  /*12e0*/  UMOV UR10, UR11 ;  /* 0x0000000b000a7c82 */ /* 0x000fe40008000000 */
[----:B------:R-:W-:Y:S02]  /*12f0*/  @UP2 USHF.R.U32.HI UR7, URZ, UR9, UR10 ;  /* 0x00000009ff072299 */ /* 0x000fe4000801160a */
[----:B------:R-:W-:Y:S02]  /*1300*/  UIMAD UR10, UR6, UR19, URZ ;  /* 0x00000013060a72a4 */ /* 0x000fe4000f8e02ff */
[----:B------:R-:W-:-:S04]  /*1310*/  UIMAD UR7, UR7, UR19, URZ ;  /* 0x00000013070772a4 */ /* 0x000fc8000f8e02ff */
[----:B------:R-:W-:-:S03]  /*1320*/  UISETP.GE.AND UP0, UPT, UR4, UR7, UPT ;  /* 0x000000070400728c */ /* 0x000fc6000bf06270 */
[----:B------:R-:W-:Y:S01]  /*1330*/  UMOV UR7, UR13 ;  /* 0x0000000d00077c82 */ /* 0x000fe20008000000 */
[----:B------:R-:W-:Y:S02]  /*1340*/  UISETP.GE.OR UP0, UPT, UR5, UR10, UP0 ;  /* 0x0000000a0500728c */ /* 0x000fe40008706670 */
[----:B------:R-:W-:Y:S02]  /*1350*/  UIMAD.WIDE.U32 UR10, UR5, UR8, URZ ;  /* 0x00000008050a72a5 */ /* 0x000fe4000f8e00ff */
[----:B------:R-:W-:Y:S02]  /*1360*/  USHF.R.U32.HI UR7, URZ, UR9, UR7 ;  /* 0x00000009ff077299 */ /* 0x000fe40008011607 */
[----:B------:R-:W-:Y:S02]  /*1370*/  UIADD3 UR10, UPT, UPT, -UR4, URZ, URZ ;  /* 0x000000ff040a7290 */ /* 0x000fe4000fffe1ff */
[----:B------:R-:W-:Y:S02]  /*1380*/  USEL UR7, UR4, UR7, !UP2 ;  /* 0x0000000704077287 */ /* 0x000fe4000d000000 */
[----:B------:R-:W-:Y:S01]  /*1390*/  UIMAD UR10, UR14, UR10, UR28 ;  /* 0x0000000a0e0a72a4 */ /* 0x000fe2000f8e021c */
[----:B------:R-:W-:Y:S01]  /*13a0*/  @!UP0 UMOV UR8, UR11 ;  /* 0x0000000b00088c82 */ /* 0x000fe20008000000 */
[----:B------:R-:W-:-:S02]  /*13b0*/  UIADD3 UR11, UPT, UPT, -UR5, URZ, URZ ;  /* 0x000000ff050b7290 */ /* 0x000fc4000fffe1ff */
[----:B------:R-:W-:Y:S02]  /*13c0*/  @!UP0 USHF.R.U32.HI UR8, URZ, UR9, UR8 ;  /* 0x00000009ff088299 */ /* 0x000fe40008011608 */
[----:B------:R-:W-:Y:S02]  /*13d0*/  UIADD3 UR9, UPT, UPT, -UR7, URZ, URZ ;  /* 0x000000ff07097290 */ /* 0x000fe4000fffe1ff */
[----:B------:R-:W-:Y:S02]  /*13e0*/  @!UP0 USEL UR8, UR5, UR8, !UP2 ;  /* 0x0000000805088287 */ /* 0x000fe4000d000000 */
[----:B------:R-:W-:Y:S02]  /*13f0*/  UIMAD UR9, UR19, UR9, UR4 ;  /* 0x00000009130972a4 */ /* 0x000fe4000f8e0204 */
[----:B------:R-:W-:Y:S02]  /*1400*/  @!UP0 UIADD3 UR7, UPT, UPT, UR7, -UR8, URZ ;  /* 0x8000000807078290 */ /* 0x000fe4000fffe0ff */
[----:B------:R-:W-:-:S02]  /*1410*/  @!UP0 UIMAD UR6, UR9, UR6, UR8 ;  /* 0x00000006090682a4 */ /* 0x000fc4000f8e0208 */
[----:B------:R-:W-:Y:S02]  /*1420*/  @!UP0 UIMAD UR4, UR7, UR19, UR5 ;  /* 0x00000013070482a4 */ /* 0x000fe4000f8e0205 */
[----:B------:R-:W-:Y:S02]  /*1430*/  UIMAD UR24, UR20, UR11, UR24 ;  /* 0x0000000b141872a4 */ /* 0x000fe4000f8e0218 */
[----:B------:R-:W-:Y:S01]  /*1440*/  UIMAD UR28, UR4, UR14, UR10 ;  /* 0x0000000e041c72a4 */ /* 0x000fe2000f8e020a */
[----:B------:R-:W-:Y:S02]  /*1450*/  @!UP0 UMOV UR5, UR6 ;  /* 0x0000000600058c82 */ /* 0x000fe40008000000 */
[----:B------:R-:W-:-:S12]  /*1460*/  UIMAD UR24, UR5, UR20, UR24 ;  /* 0x00000014051872a4 */ /* 0x000fd8000f8e0218 */
.L_x_18:
[----:B------:R-:W-:-:S09]  /*1470*/  UISETP.NE.AND UP0, UPT, UR22, 0x1, UPT ;  /* 0x000000011600788c */ /* 0x000fd2000bf05270 */
[----:B------:R-:W-:Y:S05]  /*1480*/  BRA.U UP0, `(.L_x_19) ;  /* 0x0000000100407547 */ /* 0x000fea000b800000 */
[----:B------:R-:W2:Y:S01]  /*1490*/  LDCU.128 UR8, c[0x0][0xb10] ;  /* 0x00016200ff0877ac */ /* 0x000ea20008000c00 */
[----:B------:R-:W3:Y:S01]  /*14a0*/  LDCU UR12, c[0x0][0xb0c] ;  /* 0x00016180ff0c77ac */ /* 0x000ee20008000800 */
[----:B------:R-:W4:Y:S01]  /*14b0*/  LDCU UR13, c[0x0][0xb20] ;  /* 0x00016400ff0d77ac */ /* 0x000f220008000800 */
[----:B--2---:R-:W-:Y:S02]  /*14c0*/  UIMAD.WIDE.U32 UR4, UR24, UR8, URZ ;  /* 0x00000008180472a5 */ /* 0x004fe4000f8e00ff */
[----:B------:R-:W-:Y:S02]  /*14d0*/  UIMAD.WIDE.U32 UR6, UR28, UR11, URZ ;  /* 0x0000000b1c0672a5 */ /* 0x000fe4000f8e00ff */
[----:B---3--:R-:W-:Y:S02]  /*14e0*/  UISETP.NE.AND UP0, UPT, UR12, 0x1, UPT ;  /* 0x000000010c00788c */ /* 0x008fe4000bf05270 */
[----:B------:R-:W-:-:S03]  /*14f0*/  USHF.R.U32.HI UR5, URZ, UR9, UR5 ;  /* 0x00000009ff057299 */ /* 0x000fc60008011605 */
[----:B------:R-:W-:Y:S01]  /*1500*/  UMOV UR4, UR7 ;  /* 0x0000000700047c82 */ /* 0x000fe20008000000 */
[----:B------:R-:W-:Y:S02]  /*1510*/  USEL UR5, UR24, UR5, !UP0 ;  /* 0x0000000518057287 */ /* 0x000fe4000c000000 */
[----:B------:R-:W-:Y:S02]  /*1520*/  UISETP.NE.AND UP0, UPT, UR10, 0x1, UPT ;  /* 0x000000010a00788c */ /* 0x000fe4000bf05270 */
[----:B----4-:R-:W-:-:S04]  /*1530*/  USHF.R.U32.HI UR4, URZ, UR13, UR4 ;  /* 0x0000000dff047299 */ /* 0x010fc80008011604 */
[----:B------:R-:W-:-:S04]  /*1540*/  USEL UR4, UR28, UR4, !UP0 ;  /* 0x000000041c047287 */ /* 0x000fc8000c000000 */
[----:B------:R-:W-:Y:S02]  /*1550*/  UIADD3 UR6, UPT, UPT, UR5, -UR4, URZ ;  /* 0x8000000405067290 */ /* 0x000fe4000fffe0ff */
[----:B------:R-:W-:Y:S02]  /*1560*/  UIADD3 UR4, UPT, UPT, -UR5, UR4, URZ ;  /* 0x0000000405047290 */ /* 0x000fe4000fffe1ff */
[----:B------:R-:W-:Y:S02]  /*1570*/  UIMAD UR28, UR6, UR10, UR28 ;  /* 0x0000000a061c72a4 */ /* 0x000fe4000f8e021c */
[----:B------:R-:W-:-:S12]  /*1580*/  UIMAD UR24, UR4, UR12, UR24 ;  /* 0x0000000c041872a4 */ /* 0x000fd8000f8e0218 */
.L_x_19:
[----:B------:R-:W-:Y:S01]  /*1590*/  UISETP.NE.AND UP0, UPT, UR18, 0x2, UPT ;  /* 0x000000021200788c */ /* 0x000fe2000bf05270 */
[----:B------:R-:W-:Y:S09]  /*15a0*/  BRA.U !UP5, `(.L_x_20) ;  /* 0x000000010d0c7547 */ /* 0x000ff2000b800000 */
[----:B------:R-:W-:Y:S01]  /*15b0*/  UCGABAR_WAIT ;  /* 0x0000000000007dc7 */ /* 0x000fe20008000000 */
[----:B------:R-:W-:Y:S01]  /*15c0*/  CCTL.IVALL ;  /* 0x00000000ff00798f */ /* 0x000fe20002000000 */
[----:B------:R-:W-:Y:S05]  /*15d0*/  BRA `(.L_x_21) ;  /* 0x0000000000047947 */ /* 0x000fea0003800000 */
.L_x_20:
[----:B------:R-:W-:Y:S06]  /*15e0*/  BAR.SYNC.DEFER_BLOCKING 0x0 ;  /* 0x0000000000007b1d */ /* 0x000fec0000010000 */
.L_x_21:
[----:B------:R-:W-:Y:S05]  /*15f0*/  BRA.U UP0, `(.L_x_22) ;  /* 0x00000015002c7547 */ /* 0x000fea000b800000 */
[----:B------:R-:W2:Y:S01]  /*1600*/  LDCU UR6, c[0x0][0x38c] ;  /* 0x00007180ff0677ac */ /* 0x000ea20008000800 */
[----:B------:R-:W-:Y:S01]  /*1610*/  PLOP3.LUT P1, PT, PT, PT, UP3, 0x80, 0x8 ;  /* 0x000000000008781c */ /* 0x000fe20003f2f038 */
[----:B------:R-:W-:Y:S01]  /*1620*/  IMAD.MOV.U32 R12, RZ, RZ, 0x1 ;  /* 0x00000001ff0c7424 */ /* 0x000fe200078e00ff */
[----:B------:R-:W-:Y:S01]  /*1630*/  ISETP.EQ.OR P2, PT, R0, RZ, P3 ;  /* 0x000000ff0000720c */ /* 0x000fe20001f42670 */
[----:B------:R-:W-:Y:S01]  /*1640*/  UISETP.NE.AND UP1, UPT, UR18, URZ, UPT ;  /* 0x000000ff1200728c */ /* 0x000fe2000bf25270 */
[----:B------:R-:W-:Y:S01]  /*1650*/  PLOP3.LUT P1, PT, P1, PT, PT, 0x8, 0x80 ;  /* 0x000000000080781c */ /* 0x000fe20000f2e170 */
[----:B------:R-:W-:Y:S01]  /*1660*/  USEL UR30, URZ, 0x1, UP6 ;  /* 0x00000001ff1e7887 */ /* 0x000fe2000b000000 */
[----:B------:R-:W-:Y:S01]  /*1670*/  CS2R R10, SRZ ;  /* 0x00000000000a7805 */ /* 0x000fe2000001ff00 */
[----:B------:R-:W-:Y:S01]  /*1680*/  IMAD.MOV.U32 R9, RZ, RZ, RZ ;  /* 0x000000ffff097224 */ /* 0x000fe200078e00ff */
[----:B------:R-:W3:Y:S01]  /*1690*/  LDCU UR44, c[0x0][0x370] ;  /* 0x00006e00ff2c77ac */ /* 0x000ee20008000800 */
[----:B------:R-:W-:Y:S01]  /*16a0*/  IMAD.MOV.U32 R8, RZ, RZ, 0x1 ;  /* 0x00000001ff087424 */ /* 0x000fe200078e00ff */
[----:B------:R-:W4:Y:S01]  /*16b0*/  LDCU.64 UR40, c[0x0][0x348] ;  /* 0x00006900ff2877ac */ /* 0x000f220008000a00 */
[----:B------:R-:W-:-:S02]  /*16c0*/  USHF.R.U32.HI UR49, URZ, 0x6, UR29 ;  /* 0x00000006ff317899 */ /* 0x000fc4000801161d */
[----:B--2---:R-:W-:Y:S02]  /*16d0*/  UIADD3 UR5, UPT, UPT, UR6, 0x7f, URZ ;  /* 0x0000007f06057890 */ /* 0x004fe4000fffe0ff */
[----:B------:R-:W-:Y:S02]  /*16e0*/  UIADD3 UR50, UPT, UPT, UR6, 0xfe, URZ ;  /* 0x000000fe06327890 */ /* 0x000fe4000fffe0ff */
[----:B------:R-:W-:Y:S01]  /*16f0*/  USHF.R.S32.HI UR4, URZ, 0x1f, UR5 ;  /* 0x0000001fff047899 */ /* 0x000fe20008011405 */
[----:B------:R-:W2:Y:S03]  /*1700*/  LDCU UR43, c[0x0][0x374] ;  /* 0x00006e80ff2b77ac */ /* 0x000ea60008000800 */
[----:B------:R-:W-:Y:S02]  /*1710*/  ULEA.HI UR4, UR4, UR5, URZ, 0x7 ;  /* 0x0000000504047291 */ /* 0x000fe4000f8f38ff */
[----:B------:R-:W-:-:S02]  /*1720*/  USEL UR30, UR30, 0x2, UP1 ;  /* 0x000000021e1e7887 */ /* 0x000fc40008800000 */
[----:B------:R-:W-:Y:S02]  /*1730*/  USHF.R.S32.HI UR46, URZ, 0x7, UR4 ;  /* 0x00000007ff2e7899 */ /* 0x000fe40008011404 */
[----:B------:R-:W-:Y:S02]  /*1740*/  UIADD3 UR4, UPT, UPT, UR6, -0x1, URZ ;  /* 0xffffffff06047890 */ /* 0x000fe4000fffe0ff */
[----:B------:R-:W-:Y:S02]  /*1750*/  UISETP.LT.U32.AND UP0, UPT, UR46, 0x4, UPT ;  /* 0x000000042e00788c */ /* 0x000fe4000bf01070 */
[----:B------:R-:W-:Y:S02]  /*1760*/  UISETP.GE.U32.AND UP2, UPT, UR4, -0xff, UPT ;  /* 0xffffff010400788c */ /* 0x000fe4000bf46070 */
[----:B------:R-:W-:Y:S01]  /*1770*/  USEL UR45, UR46, 0x4, UP0 ;  /* 0x000000042e2d7887 */ /* 0x000fe20008000000 */
[----:B------:R-:W-:-:S03]  /*1780*/  UMOV UR22, URZ ;  /* 0x000000ff00167c82 */ /* 0x000fc60008000000 */
[----:B------:R-:W-:Y:S02]  /*1790*/  UIADD3 UR23, UPT, UPT, UR45, -0x1, URZ ;  /* 0xffffffff2d177890 */ /* 0x000fe4000fffe0ff */
[----:B------:R-:W-:-:S03]  /*17a0*/  UIADD3 UR48, UPT, UPT, UR46, -UR45, URZ ;  /* 0x8000002d2e307290 */ /* 0x000fc6000fffe0ff */
[----:B------:R-:W-:-:S04]  /*17b0*/  @UP2 UIADD3 UR23, UPT, UPT, UR45, URZ, URZ ;  /* 0x000000ff2d172290 */ /* 0x000fc8000fffe0ff */
[----:B--234-:R-:W-:-:S12]  /*17c0*/  UIADD3 UR23, UPT, UPT, UR23, 0x1, URZ ;  /* 0x0000000117177890 */ /* 0x01cfd8000fffe0ff */
.L_x_42:
[----:B------:R-:W-:Y:S01]  /*17d0*/  UISETP.NE.AND UP0, UPT, UR47, URZ, UPT ;  /* 0x000000ff2f00728c */ /* 0x000fe2000bf05270 */
[----:B------:R-:W2:Y:S08]  /*17e0*/  S2UR UR47, SR_CgaCtaId ;  /* 0x00000000002f79c3 */ /* 0x000eb00000008800 */
[----:B------:R-:W-:Y:S05]  /*17f0*/  BRA.U UP0, `(.L_x_23) ;  /* 0x0000000100347547 */ /* 0x000fea000b800000 */
[----:B------:R-:W3:Y:S01]  /*1800*/  S2R R0, SR_CgaCtaId ;  /* 0x0000000000007919 */ /* 0x000ee20000008800 */
[----:B------:R-:W-:-:S04]  /*1810*/  MOV R2, 0x400 ;  /* 0x0000040000027802 */ /* 0x000fc80000000f00 */
[----:B---3--:R-:W-:Y:S02]  /*1820*/  LEA R0, R0, R2, 0x18 ;  /* 0x0000000200007211 */ /* 0x008fe400078ec0ff */
[----:B------:R-:W-:-:S03]  /*1830*/  SHF.L.U32 R2, R8, 0x1f, RZ ;  /* 0x0000001f08027819 */ /* 0x000fc600000006ff */
[----:B------:R-:W-:-:S04]  /*1840*/  IMAD R0, R9, 0x8, R0 ;  /* 0x0000000809007824 */ /* 0x000fc800078e0200 */
[----:B------:R-:W3:Y:S02]  /*1850*/  SYNCS.PHASECHK.TRANS64.TRYWAIT P0, [R0+URZ+0x100], R2 ;  /* 0x00010002000075a7 */ /* 0x000ee400080011ff */
[----:B---3--:R-:W-:Y:S05]  /*1860*/  @!P0 BRA `(.L_x_24) ;  /* 0x0000007000308947 */ /* 0x008fea0003800000 */
.L_x_138:
[----:B------:R-:W-:Y:S01]  /*1870*/  VIADD R9, R9, 0x1 ;  /* 0x0000000109097836 */ /* 0x000fe20000000000 */
[----:B------:R3:W-:Y:S04]  /*1880*/  SYNCS.ARRIVE.TRANS64.A1T0 RZ, [R0+URZ+0xf0], RZ ;  /* 0x0000f0ff00ff79a7 */ /* 0x0007e800081000ff */
[----:B------:R-:W-:-:S04]  /*1890*/  ISETP.NE.AND P0, PT, R9, 0x2, PT ;  /* 0x000000020900780c */ /* 0x000fc80003f05270 */
[----:B------:R-:W-:Y:S02]  /*18a0*/  SEL R9, R9, RZ, P0 ;  /* 0x000000ff09097207 */ /* 0x000fe40000000000 */
[----:B---3--:R-:W-:-:S04]  /*18b0*/  SEL R0, RZ, 0x1, P0 ;  /* 0x00000001ff007807 */ /* 0x008fc80000000000 */
[----:B------:R-:W-:-:S07]  /*18c0*/  LOP3.LUT R8, R8, R0, RZ, 0x3c, !PT ;  /* 0x0000000008087212 */ /* 0x000fce00078e3cff */
.L_x_23:
[----:B------:R-:W-:Y:S01]  /*18d0*/  UMOV UR13, 0x400 ;  /* 0x00000400000d7882 */ /* 0x000fe20000000000 */
[----:B------:R-:W-:Y:S01]  /*18e0*/  SHF.L.U32 R0, R12, 0x1f, RZ ;  /* 0x0000001f0c007819 */ /* 0x000fe200000006ff */
[----:B--2---:R-:W-:Y:S02]  /*18f0*/  ULEA UR13, UR47, UR13, 0x18 ;  /* 0x0000000d2f0d7291 */ /* 0x004fe4000f8ec0ff */
[----:B------:R-:W-:Y:S02]  /*1900*/  UISETP.GE.U32.AND UP0, UPT, UR50, 0xff, UPT ;  /* 0x000000ff3200788c */ /* 0x000fe4000bf06070 */
[----:B------:R-:W-:Y:S02]  /*1910*/  ULEA UR4, UR22, UR13, 0x3 ;  /* 0x0000000d16047291 */ /* 0x000fe4000f8e18ff */
[----:B------:R-:W-:Y:S02]  /*1920*/  USHF.L.U32 UR35, UR24, 0x6, URZ ;  /* 0x0000000618237899 */ /* 0x000fe400080006ff */
[----:B------:R-:W-:Y:S01]  /*1930*/  ULEA UR19, UR28, UR49, 0x7 ;  /* 0x000000311c137291 */ /* 0x000fe2000f8e38ff */
[----:B------:R-:W-:-:S04]  /*1940*/  UMOV UR14, URZ ;  /* 0x000000ff000e7c82 */ /* 0x000fc80008000000 */
[----:B------:R2:W3:Y:S01]  /*1950*/  SYNCS.PHASECHK.TRANS64.TRYWAIT P0, [UR4+0x20], R0 ;  /* 0x00002000ff0075a7 */ /* 0x0004e20008001104 */
[----:B------:R-:W-:Y:S06]  /*1960*/  BRA.U !UP0, `(.L_x_25) ;  /* 0x0000000108f47547 */ /* 0x000fec000b800000 */
[----:B------:R-:W-:Y:S01]  /*1970*/  UMOV UR21, URZ ;  /* 0x000000ff00157c82 */ /* 0x000fe20008000000 */
[----:B------:R-:W-:-:S05]  /*1980*/  UMOV UR4, UR22 ;  /* 0x0000001600047c82 */ /* 0x000fca0008000000 */
.L_x_31:
[----:B------:R-:W-:Y:S01]  /*1990*/  ULEA UR33, UR4, UR13, 0x3 ;  /* 0x0000000d04217291 */ /* 0x000fe2000f8e18ff */
[----:B---3--:R-:W-:Y:S01]  /*19a0*/  @!P3 MOV R2, 0xc000 ;  /* 0x0000c0000002b802 */ /* 0x008fe20000000f00 */
[----:B-1-3--:R-:W-:Y:S10]  /*19b0*/  @P0 BRA `(.L_x_26) ;  /* 0x00000000000c0947 */ /* 0x00aff40003800000 */
[----:B------:R-:W-:-:S04]  /*19c0*/  SHF.L.U32 R3, R12, 0x1f, RZ ;  /* 0x0000001f0c037819 */ /* 0x000fc800000006ff */
[----:B------:R-:W3:Y:S02]  /*19d0*/  SYNCS.PHASECHK.TRANS64.TRYWAIT P0, [UR33+0x20], R3 ;  /* 0x00002003ff0075a7 */ /* 0x000ee40008001121 */
[----:B---3--:R-:W-:Y:S05]  /*19e0*/  @!P0 BRA `(.L_x_27) ;  /* 0x0000006c00e48947 */ /* 0x008fea0003800000 */
.L_x_26:
[----:B------:R3:W-:Y:S01]  /*19f0*/  @!P3 SYNCS.ARRIVE.TRANS64 RZ, [UR33], R2 ;  /* 0x00000002ffffb9a7 */ /* 0x0007e20008000021 */
[----:B------:R-:W-:-:S04]  /*1a00*/  ULOP3.LUT UR5, UR30, 0x2, URZ, 0xfc, !UPT ;  /* 0x000000021e057892 */ /* 0x000fc8000f8efcff */
[----:B------:R-:W-:-:S09]  /*1a10*/  UISETP.NE.AND UP0, UPT, UR5, 0x2, UPT ;  /* 0x000000020500788c */ /* 0x000fd2000bf05270 */
[----:B------:R-:W-:Y:S05]  /*1a20*/  BRA.U UP0, `(.L_x_28) ;  /* 0x0000000100047547 */ /* 0x000fea000b800000 */
[----:B-1----:R-:W-:Y:S05]  /*1a30*/  BPT.TRAP 0x1 ;  /* 0x000000040000795c */ /* 0x002fea0000300000 */
.L_x_28:
[----:B------:R-:W-:Y:S04]  /*1a40*/  BSSY.RECONVERGENT B0, `(.L_x_29) ;  /* 0x0000003000007945 */ /* 0x000fe80003800200 */
[----:B------:R-:W-:Y:S05]  /*1a50*/  @P2 BRA `(.L_x_30) ;  /* 0x0000000000042947 */ /* 0x000fea0003800000 */
[----:B-1----:R-:W-:Y:S05]  /*1a60*/  BPT.TRAP 0x1 ;  /* 0x000000040000795c */ /* 0x002fea0000300000 */
.L_x_30:
[----:B-1----:R-:W-:Y:S05]  /*1a70*/  BSYNC.RECONVERGENT B0 ;  /* 0x0000000000007941 */ /* 0x002fea0003800200 */
.L_x_29:
[----:B------:R-:W-:Y:S02]  /*1a80*/  UIADD3 UR5, UPT, UPT, UR4, 0x1, URZ ;  /* 0x0000000104057890 */ /* 0x000fe4000fffe0ff */
[----:B------:R-:W-:Y:S02]  /*1a90*/  USHF.L.U32 UR4, UR4, 0xe, URZ ;  /* 0x0000000e04047899 */ /* 0x000fe400080006ff */
[----:B------:R-:W-:Y:S02]  /*1aa0*/  UISETP.NE.AND UP0, UPT, UR5, 0x4, UPT ;  /* 0x000000040500788c */ /* 0x000fe4000bf05270 */
[----:B------:R-:W-:Y:S02]  /*1ab0*/  USHF.L.U32 UR34, UR21, 0x7, URZ ;  /* 0x0000000715227899 */ /* 0x000fe400080006ff */
[----:B------:R-:W-:Y:S02]  /*1ac0*/  USEL UR6, URZ, 0x1, UP0 ;  /* 0x00000001ff067887 */ /* 0x000fe40008000000 */
[----:B------:R-:W-:-:S02]  /*1ad0*/  USEL UR22, UR5, URZ, UP0 ;  /* 0x000000ff05167287 */ /* 0x000fc40008000000 */
[----:B------:R-:W-:Y:S02]  /*1ae0*/  UIADD3 UR14, UP0, UPT, UR40, 0x180, URZ ;  /* 0x00000180280e7890 */ /* 0x000fe4000ff1e0ff */
[----:B------:R-:W-:Y:S01]  /*1af0*/  ULOP3.LUT UR8, UR4, UR29, URZ, 0xfc, !UPT ;  /* 0x0000001d04087292 */ /* 0x000fe2000f8efcff */
[----:B------:R-:W-:Y:S01]  /*1b00*/  LOP3.LUT R12, R12, UR6, RZ, 0x3c, !PT ;  /* 0x000000060c0c7c12 */ /* 0x000fe2000f8e3cff */
[----:B------:R-:W-:Y:S02]  /*1b10*/  UIADD3 UR21, UPT, UPT, UR21, 0x1, URZ ;  /* 0x0000000115157890 */ /* 0x000fe4000fffe0ff */
[----:B------:R-:W-:Y:S01]  /*1b20*/  UIADD3 UR6, UP1, UPT, UR40, 0x80, URZ ;  /* 0x0000008028067890 */ /* 0x000fe2000ff3e0ff */
[----:B--2---:R-:W-:Y:S01]  /*1b30*/  SHF.L.U32 R0, R12, 0x1f, RZ ;  /* 0x0000001f0c007819 */ /* 0x004fe200000006ff */
[----:B------:R-:W-:Y:S02]  /*1b40*/  UIADD3 UR24, UPT, UPT, UR13, UR4, URZ ;  /* 0x000000040d187290 */ /* 0x000fe4000fffe0ff */
[----:B------:R-:W-:-:S02]  /*1b50*/  UIADD3.X UR15, UPT, UPT, URZ, UR41, URZ, UP0, !UPT ;  /* 0x00000029ff0f7290 */ /* 0x000fc400087fe4ff */
[----:B------:R-:W-:Y:S02]  /*1b60*/  ULEA UR8, UR8, UR13, 0x1 ;  /* 0x0000000d08087291 */ /* 0x000fe4000f8e08ff */
[----:B------:R-:W-:Y:S02]  /*1b70*/  ULEA UR5, UR22, UR13, 0x3 ;  /* 0x0000000d16057291 */ /* 0x000fe4000f8e18ff */
[----:B------:R-:W-:Y:S02]  /*1b80*/  UISETP.NE.AND UP0, UPT, UR21, UR23, UPT ;  /* 0x000000171500728c */ /* 0x000fe4000bf05270 */
[----:B------:R-:W-:Y:S02]  /*1b90*/  UIADD3.X UR7, UPT, UPT, URZ, UR41, URZ, UP1, !UPT ;  /* 0x00000029ff077290 */ /* 0x000fe40008ffe4ff */
[----:B------:R-:W-:Y:S02]  /*1ba0*/  UIADD3 UR32, UPT, UPT, UR24, 0x4400, URZ ;  /* 0x0000440018207890 */ /* 0x000fe4000fffe0ff */
[----:B------:R-:W-:Y:S01]  /*1bb0*/  UIADD3 UR26, UPT, UPT, UR34, 0x40, URZ ;  /* 0x00000040221a7890 */ /* 0x000fe2000fffe0ff */
[----:B------:R4:W1:Y:S01]  /*1bc0*/  SYNCS.PHASECHK.TRANS64.TRYWAIT P0, [UR5+0x20], R0 ;  /* 0x00002000ff0075a7 */ /* 0x0008620008001105 */
[----:B------:R-:W-:-:S02]  /*1bd0*/  UIADD3 UR24, UPT, UPT, UR24, 0x6400, URZ ;  /* 0x0000640018187890 */ /* 0x000fc4000fffe0ff */
[----:B------:R-:W-:Y:S02]  /*1be0*/  UIADD3 UR16, UPT, UPT, UR8, 0x14400, URZ ;  /* 0x0001440008107890 */ /* 0x000fe4000fffe0ff */
[----:B------:R-:W-:Y:S01]  /*1bf0*/  UIADD3 UR8, UPT, UPT, UR8, 0x18400, URZ ;  /* 0x0001840008087890 */ /* 0x000fe2000fffe0ff */
[----:B------:R-:W-:Y:S01]  /*1c00*/  UMOV UR38, 0x0 ;  /* 0x0000000000267882 */ /* 0x000fe20000000000 */
[----:B------:R-:W-:Y:S01]  /*1c10*/  UMOV UR39, 0x10000000 ;  /* 0x1000000000277882 */ /* 0x000fe20000000000 */
[----:B------:R-:W-:Y:S01]  /*1c20*/  UMOV UR25, UR33 ;  /* 0x0000002100197c82 */ /* 0x000fe20008000000 */
[----:B------:R-:W-:Y:S01]  /*1c30*/  UMOV UR27, UR35 ;  /* 0x00000023001b7c82 */ /* 0x000fe20008000000 */
[----:B------:R-:W-:Y:S01]  /*1c40*/  UMOV UR28, UR36 ;  /* 0x00000024001c7c82 */ /* 0x000fe20008000000 */
[----:B------:R-:W-:Y:S01]  /*1c50*/  UMOV UR5, 0x30000 ;  /* 0x0003000000057882 */ /* 0x000fe20000000000 */
[----:B------:R-:W-:Y:S01]  /*1c60*/  UMOV UR17, UR33 ;  /* 0x0000002100117c82 */ /* 0x000fe20008000000 */
[----:B------:R-:W-:Y:S01]  /*1c70*/  UMOV UR20, UR36 ;  /* 0x0000002400147c82 */ /* 0x000fe20008000000 */
[----:B------:R-:W-:Y:S01]  /*1c80*/  UMOV UR18, UR34 ;  /* 0x0000002200127c82 */ /* 0x000fe20008000000 */
[----:B------:R-:W-:Y:S01]  /*1c90*/  UTMALDG.3D [UR32], [UR6], desc[UR38] ;  /* 0x00002620060075b4 */ /* 0x000fe20008011000 */
[----:B------:R-:W-:Y:S01]  /*1ca0*/  UMOV UR11, UR19 ;  /* 0x00000013000b7c82 */ /* 0x000fe20008000000 */
[----:B------:R-:W-:Y:S01]  /*1cb0*/  UMOV UR12, UR36 ;  /* 0x00000024000c7c82 */ /* 0x000fe20008000000 */
[----:B------:R-:W-:Y:S01]  /*1cc0*/  UMOV UR9, UR33 ;  /* 0x0000002100097c82 */ /* 0x000fe20008000000 */
[----:B------:R-:W-:Y:S01]  /*1cd0*/  UMOV UR10, UR26 ;  /* 0x0000001a000a7c82 */ /* 0x000fe20008000000 */
[----:B------:R-:W-:Y:S01]  /*1ce0*/  UMOV UR4, UR22 ;  /* 0x0000001600047c82 */ /* 0x000fe20008000000 */
[----:B------:R-:W-:Y:S01]  /*1cf0*/  UTMALDG.3D [UR24], [UR6], desc[UR38] ;  /* 0x00002618060075b4 */ /* 0x000fe20008011000 */
[----:B------:R-:W-:Y:S01]  /*1d00*/  UTMALDG.3D.MULTICAST [UR16], [UR14], UR5, desc[UR38] ;  /* 0x000026100e0073b4 */ /* 0x000fe20008011805 */
[----:B------:R2:W-:Y:S02]  /*1d10*/  UTMALDG.3D.MULTICAST [UR8], [UR14], UR5, desc[UR38] ;  /* 0x000026080e0073b4 */ /* 0x0005e40008011805 */
[----:B--2---:R-:W-:Y:S01]  /*1d20*/  UMOV UR14, UR23 ;  /* 0x00000017000e7c82 */ /* 0x004fe20008000000 */
[----:B----4-:R-:W-:Y:S05]  /*1d30*/  BRA.U UP0, `(.L_x_31) ;  /* 0xfffffffd00147547 */ /* 0x010fea000b83ffff */
.L_x_25:
[----:B------:R-:W-:Y:S01]  /*1d40*/  ULEA UR4, UR22, UR13, 0x3 ;  /* 0x0000000d16047291 */ /* 0x000fe2000f8e18ff */
[----:B--2---:R-:W-:Y:S01]  /*1d50*/  SHF.L.U32 R0, R12, 0x1f, RZ ;  /* 0x0000001f0c007819 */ /* 0x004fe200000006ff */
[----:B------:R-:W-:Y:S01]  /*1d60*/  @!P1 SYNCS.ARRIVE.TRANS64.A1T0 RZ, [UR13+0x88], RZ ;  /* 0x000088ffffff99a7 */ /* 0x000fe2000810000d */
[----:B------:R-:W-:-:S06]  /*1d70*/  UISETP.GT.AND UP0, UPT, UR46, UR45, UPT ;  /* 0x0000002d2e00728c */ /* 0x000fcc000bf04270 */
[----:B-1-3--:R1:W2:Y:S03]  /*1d80*/  SYNCS.PHASECHK.TRANS64.TRYWAIT P0, [UR4+0x20], R0 ;  /* 0x00002000ff0075a7 */ /* 0x00a2a60008001104 */
[----:B------:R-:W-:Y:S05]  /*1d90*/  BRA.U !UP0, `(.L_x_32) ;  /* 0x0000000108f07547 */ /* 0x000fea000b800000 */
[----:B------:R-:W-:Y:S01]  /*1da0*/  UIADD3 UR15, UPT, UPT, UR48, UR14, URZ ;  /* 0x0000000e300f7290 */ /* 0x000fe2000fffe0ff */
[----:B------:R-:W-:-:S11]  /*1db0*/  UMOV UR4, UR22 ;  /* 0x0000001600047c82 */ /* 0x000fd60008000000 */
.L_x_38:
[----:B------:R-:W-:Y:S01]  /*1dc0*/  ULEA UR33, UR4, UR13, 0x3 ;  /* 0x0000000d04217291 */ /* 0x000fe2000f8e18ff */
[----:B--2---:R-:W-:Y:S01]  /*1dd0*/  @!P3 MOV R2, 0xc000 ;  /* 0x0000c0000002b802 */ /* 0x004fe20000000f00 */
[----:B--2-4-:R-:W-:Y:S10]  /*1de0*/  @P0 BRA `(.L_x_33) ;  /* 0x00000000000c0947 */ /* 0x014ff40003800000 */
[----:B------:R-:W-:-:S04]  /*1df0*/  SHF.L.U32 R3, R12, 0x1f, RZ ;  /* 0x0000001f0c037819 */ /* 0x000fc800000006ff */
[----:B------:R-:W2:Y:S02]  /*1e00*/  SYNCS.PHASECHK.TRANS64.TRYWAIT P0, [UR33+0x20], R3 ;  /* 0x00002003ff0075a7 */ /* 0x000ea40008001121 */
[----:B--2---:R-:W-:Y:S05]  /*1e10*/  @!P0 BRA `(.L_x_34) ;  /* 0x0000006800f08947 */ /* 0x004fea0003800000 */
.L_x_33:
[----:B------:R2:W-:Y:S01]  /*1e20*/  @!P3 SYNCS.ARRIVE.TRANS64 RZ, [UR33], R2 ;  /* 0x00000002ffffb9a7 */ /* 0x0005e20008000021 */
[----:B------:R-:W-:-:S04]  /*1e30*/  ULOP3.LUT UR5, UR30, 0x2, URZ, 0xfc, !UPT ;  /* 0x000000021e057892 */ /* 0x000fc8000f8efcff */
[----:B------:R-:W-:-:S09]  /*1e40*/  UISETP.NE.AND UP0, UPT, UR5, 0x2, UPT ;  /* 0x000000020500788c */ /* 0x000fd2000bf05270 */
[----:B------:R-:W-:Y:S05]  /*1e50*/  BRA.U UP0, `(.L_x_35) ;  /* 0x0000000100047547 */ /* 0x000fea000b800000 */
[----:B------:R-:W-:Y:S05]  /*1e60*/  BPT.TRAP 0x1 ;  /* 0x000000040000795c */ /* 0x000fea0000300000 */
.L_x_35:
[----:B------:R-:W-:Y:S04]  /*1e70*/  BSSY.RECONVERGENT B0, `(.L_x_36) ;  /* 0x0000003000007945 */ /* 0x000fe80003800200 */
[----:B------:R-:W-:Y:S05]  /*1e80*/  @P2 BRA `(.L_x_37) ;  /* 0x0000000000042947 */ /* 0x000fea0003800000 */
[----:B------:R-:W-:Y:S05]  /*1e90*/  BPT.TRAP 0x1 ;  /* 0x000000040000795c */ /* 0x000fea0000300000 */
.L_x_37:
[----:B------:R-:W-:Y:S05]  /*1ea0*/  BSYNC.RECONVERGENT B0 ;  /* 0x0000000000007941 */ /* 0x000fea0003800200 */
.L_x_36:
[----:B------:R-:W-:Y:S02]  /*1eb0*/  UIADD3 UR5, UPT, UPT, UR4, 0x1, URZ ;  /* 0x0000000104057890 */ /* 0x000fe4000fffe0ff */
[----:B------:R-:W-:Y:S02]  /*1ec0*/  USHF.L.U32 UR7, UR4, 0xe, URZ ;  /* 0x0000000e04077899 */ /* 0x000fe400080006ff */
[----:B------:R-:W-:Y:S02]  /*1ed0*/  UISETP.NE.AND UP0, UPT, UR5, 0x4, UPT ;  /* 0x000000040500788c */ /* 0x000fe4000bf05270 */
[----:B------:R-:W-:Y:S02]  /*1ee0*/  ULOP3.LUT UR8, UR7, UR29, URZ, 0xfc, !UPT ;  /* 0x0000001d07087292 */ /* 0x000fe4000f8efcff */
[----:B------:R-:W-:Y:S02]  /*1ef0*/  USEL UR6, URZ, 0x1, UP0 ;  /* 0x00000001ff067887 */ /* 0x000fe40008000000 */
[----:B------:R-:W-:-:S02]  /*1f00*/  USEL UR22, UR5, URZ, UP0 ;  /* 0x000000ff05167287 */ /* 0x000fc40008000000 */
[----:B------:R-:W-:Y:S02]  /*1f10*/  UIADD3 UR4, UP1, UPT, UR40, 0x80, URZ ;  /* 0x0000008028047890 */ /* 0x000fe4000ff3e0ff */
[----:B------:R-:W-:Y:S01]  /*1f20*/  ULEA UR5, UR22, UR13, 0x3 ;  /* 0x0000000d16057291 */ /* 0x000fe2000f8e18ff */
[----:B------:R-:W-:Y:S01]  /*1f30*/  LOP3.LUT R12, R12, UR6, RZ, 0x3c, !PT ;  /* 0x000000060c0c7c12 */ /* 0x000fe2000f8e3cff */
[----:B------:R-:W-:Y:S02]  /*1f40*/  UIADD3 UR24, UPT, UPT, UR13, UR7, URZ ;  /* 0x000000070d187290 */ /* 0x000fe4000fffe0ff */
[----:B------:R-:W-:Y:S01]  /*1f50*/  USHF.L.U32 UR34, UR14, 0x7, URZ ;  /* 0x000000070e227899 */ /* 0x000fe200080006ff */
[----:B-1----:R-:W-:Y:S01]  /*1f60*/  SHF.L.U32 R0, R12, 0x1f, RZ ;  /* 0x0000001f0c007819 */ /* 0x002fe200000006ff */
[----:B------:R-:W-:Y:S02]  /*1f70*/  UIADD3 UR6, UP0, UPT, UR40, 0x180, URZ ;  /* 0x0000018028067890 */ /* 0x000fe4000ff1e0ff */
[----:B------:R-:W-:Y:S01]  /*1f80*/  ULEA UR8, UR8, UR13, 0x1 ;  /* 0x0000000d08087291 */ /* 0x000fe2000f8e08ff */
[----:B------:R3:W4:Y:S01]  /*1f90*/  SYNCS.PHASECHK.TRANS64.TRYWAIT P0, [UR5+0x20], R0 ;  /* 0x00002000ff0075a7 */ /* 0x0007220008001105 */
[----:B------:R-:W-:-:S02]  /*1fa0*/  UIADD3.X UR5, UPT, UPT, URZ, UR41, URZ, UP1, !UPT ;  /* 0x00000029ff057290 */ /* 0x000fc40008ffe4ff */
[----:B------:R-:W-:Y:S02]  /*1fb0*/  UIADD3 UR32, UPT, UPT, UR24, 0x4400, URZ ;  /* 0x0000440018207890 */ /* 0x000fe4000fffe0ff */
[----:B------:R-:W-:Y:S02]  /*1fc0*/  UIADD3 UR26, UPT, UPT, UR34, 0x40, URZ ;  /* 0x00000040221a7890 */ /* 0x000fe4000fffe0ff */
[----:B------:R-:W-:Y:S02]  /*1fd0*/  UIADD3 UR24, UPT, UPT, UR24, 0x6400, URZ ;  /* 0x0000640018187890 */ /* 0x000fe4000fffe0ff */
[----:B------:R-:W-:Y:S02]  /*1fe0*/  UIADD3.X UR7, UPT, UPT, URZ, UR41, URZ, UP0, !UPT ;  /* 0x00000029ff077290 */ /* 0x000fe400087fe4ff */
        /* <DEDUP_REMOVED lines=16> */
[----:B------:R-:W-:Y:S01]  /*20f0*/  UIADD3 UR14, UPT, UPT, UR14, 0x1, URZ ;  /* 0x000000010e0e7890 */ /* 0x000fe2000fffe0ff */
[----:B------:R1:W-:Y:S03]  /*2100*/  UTMALDG.3D [UR24], [UR4], desc[UR38] ;  /* 0x00002618040075b4 */ /* 0x0003e60008011000 */
[----:B------:R-:W-:Y:S01]  /*2110*/  UISETP.NE.AND UP0, UPT, UR14, UR15, UPT ;  /* 0x0000000f0e00728c */ /* 0x000fe2000bf05270 */
[----:B------:R3:W-:Y:S01]  /*2120*/  UTMALDG.3D.MULTICAST [UR16], [UR6], UR21, desc[UR38] ;  /* 0x00002610060073b4 */ /* 0x0007e20008011815 */
[----:B------:R3:W-:Y:S01]  /*2130*/  UTMALDG.3D.MULTICAST [UR8], [UR6], UR21, desc[UR38] ;  /* 0x00002608060073b4 */ /* 0x0007e20008011815 */
[----:B-1----:R-:W-:-:S06]  /*2140*/  UMOV UR4, UR22 ;  /* 0x0000001600047c82 */ /* 0x002fcc0008000000 */
[----:B---3--:R-:W-:Y:S05]  /*2150*/  BRA.U UP0, `(.L_x_38) ;  /* 0xfffffffd00187547 */ /* 0x008fea000b83ffff */
.L_x_32:
[C---:B------:R-:W-:Y:S01]  /*2160*/  LEA R3, R11.reuse, UR13, 0x3 ;  /* 0x0000000d0b037c11 */ /* 0x040fe2000f8e18ff */
[----:B------:R-:W-:Y:S01]  /*2170*/  NOP ;  /* 0x0000000000007918 */ /* 0x000fe20000000000 */
[----:B-1----:R-:W-:Y:S02]  /*2180*/  SHF.L.U32 R0, R10, 0x1f, RZ ;  /* 0x0000001f0a007819 */ /* 0x002fe400000006ff */
[----:B------:R-:W-:Y:S02]  /*2190*/  LEA R4, R11, UR13, 0x4 ;  /* 0x0000000d0b047c11 */ /* 0x000fe4000f8e20ff */
[----:B--2-4-:R-:W1:Y:S02]  /*21a0*/  SYNCS.PHASECHK.TRANS64.TRYWAIT P0, [R3+URZ+0x90], R0 ;  /* 0x00009000030075a7 */ /* 0x014e6400080011ff */
[----:B-1----:R-:W-:Y:S05]  /*21b0*/  @!P0 BRA `(.L_x_39) ;  /* 0x0000006800208947 */ /* 0x002fea0003800000 */
.L_x_141:
[----:B------:R-:W2:Y:S01]  /*21c0*/  LDS.128 R4, [R4+0x120] ;  /* 0x0001200004047984 */ /* 0x000ea20000000c00 */
[----:B------:R-:W-:Y:S01]  /*21d0*/  UISETP.GE.AND UP0, UPT, UR42, 0x1, UPT ;  /* 0x000000012a00788c */ /* 0x000fe2000bf06270 */
[----:B------:R-:W-:Y:S01]  /*21e0*/  @!PT LDS RZ, [RZ] ;  /* 0x00000000fffff984 */ /* 0x000fe20000000800 */
[----:B------:R-:W-:Y:S01]  /*21f0*/  @!PT LDS RZ, [RZ] ;  /* 0x00000000fffff984 */ /* 0x000fe20000000800 */
[----:B------:R-:W-:Y:S01]  /*2200*/  @!PT LDS RZ, [RZ] ;  /* 0x00000000fffff984 */ /* 0x000fe20000000800 */
[----:B------:R-:W-:Y:S01]  /*2210*/  @!PT LDS RZ, [RZ] ;  /* 0x00000000fffff984 */ /* 0x000fe20000000800 */
[----:B------:R3:W-:Y:S06]  /*2220*/  MEMBAR.ALL.CTA ;  /* 0x0000000000007992 */ /* 0x0007ec0000008000 */
[----:B---3--:R-:W3:Y:S01]  /*2230*/  FENCE.VIEW.ASYNC.S ;  /* 0x00000000000073c6 */ /* 0x008ee20000000000 */
[----:B--2---:R-:W-:-:S13]  /*2240*/  LOP3.LUT P0, RZ, R6, 0x1, RZ, 0xc0, !PT ;  /* 0x0000000106ff7812 */ /* 0x004fda000780c0ff */
[----:B---3--:R-:W-:Y:S01]  /*2250*/  VOTEU.ANY UP1, P0 ;  /* 0x0000000000ff7886 */ /* 0x008fe20000020100 */
[----:B------:R-:W-:-:S13]  /*2260*/  PLOP3.LUT P0, PT, PT, PT, UP1, 0x80, 0x8 ;  /* 0x000000000008781c */ /* 0x000fda0003f0f018 */
[----:B-1----:R-:W-:Y:S02]  /*2270*/  @P0 LOP3.LUT R0, R5, 0xffff, RZ, 0xc0, !PT ;  /* 0x0000ffff05000812 */ /* 0x002fe400078ec0ff */
[----:B------:R-:W-:Y:S02]  /*2280*/  @P0 MOV R2, R4 ;  /* 0x0000000400020202 */ /* 0x000fe40000000f00 */
[----:B------:R-:W-:Y:S01]  /*2290*/  @P0 R2UR UR5, R0 ;  /* 0x00000000000502ca */ /* 0x000fe200000e0000 */
[----:B------:R-:W-:Y:S01]  /*22a0*/  VIADD R0, R3, 0xa0 ;  /* 0x000000a003007836 */ /* 0x000fe20000000000 */
[----:B------:R-:W-:Y:S02]  /*22b0*/  @P0 SHF.R.U32.HI R4, RZ, 0x10, R5 ;  /* 0x00000010ff040819 */ /* 0x000fe40000011605 */
[----:B------:R-:W-:Y:S02]  /*22c0*/  @P0 R2UR UR6, R2 ;  /* 0x00000000020602ca */ /* 0x000fe400000e0000 */
[----:B------:R-:W-:-:S02]  /*22d0*/  PRMT R0, RZ, 0x654, R0 ;  /* 0x00000654ff007816 */ /* 0x000fc40000000000 */
[----:B------:R-:W-:Y:S02]  /*22e0*/  @P0 R2UR UR4, R4 ;  /* 0x00000000040402ca */ /* 0x000fe400000e0000 */
[----:B------:R1:W-:Y:S03]  /*22f0*/  SYNCS.ARRIVE.TRANS64.RED.A1T0 RZ, [R0+URZ], RZ ;  /* 0x000000ff00ff79a7 */ /* 0x0003e600081004ff */
[----:B------:R-:W-:-:S04]  /*2300*/  @UP1 UMOV UR31, UR5 ;  /* 0x00000005001f1c82 */ /* 0x000fc80008000000 */
[----:B------:R-:W-:-:S04]  /*2310*/  @UP1 UMOV UR37, UR6 ;  /* 0x0000000600251c82 */ /* 0x000fc80008000000 */
[----:B------:R-:W-:Y:S01]  /*2320*/  @UP1 UMOV UR36, UR4 ;  /* 0x0000000400241c82 */ /* 0x000fe20008000000 */
[----:B------:R-:W-:Y:S05]  /*2330*/  BRA.U !UP0, `(.L_x_40) ;  /* 0x0000000108d47547 */ /* 0x000fea000b800000 */
[----:B------:R-:W2:Y:S01]  /*2340*/  LDCU.128 UR16, c[0x0][0xb10] ;  /* 0x00016200ff1077ac */ /* 0x000ea20008000c00 */
[----:B------:R-:W3:Y:S01]  /*2350*/  LDCU UR12, c[0x0][0xb20] ;  /* 0x00016400ff0c77ac */ /* 0x000ee20008000800 */
[----:B------:R-:W4:Y:S01]  /*2360*/  LDCU UR24, c[0x0][0xb0c] ;  /* 0x00016180ff1877ac */ /* 0x000f220008000800 */
[----:B------:R-:W1:Y:S01]  /*2370*/  LDCU.64 UR8, c[0x0][0xb28] ;  /* 0x00016500ff0877ac */ /* 0x000e620008000a00 */
[----:B------:R-:W-:Y:S02]  /*2380*/  UISETP.NE.AND UP3, UPT, UR42, 0x1, UPT ;  /* 0x000000012a00788c */ /* 0x000fe4000bf65270 */
[----:B--2---:R-:W-:Y:S02]  /*2390*/  UIMAD.WIDE.U32 UR6, UR43, UR19, URZ ;  /* 0x000000132b0672a5 */ /* 0x004fe4000f8e00ff */
[----:B------:R-:W-:Y:S02]  /*23a0*/  UIMAD.WIDE.U32 UR4, UR44, UR16, URZ ;  /* 0x000000102c0472a5 */ /* 0x000fe4000f8e00ff */
[----:B------:R-:W-:-:S02]  /*23b0*/  UISETP.NE.AND UP0, UPT, UR18, 0x1, UPT ;  /* 0x000000011200788c */ /* 0x000fc4000bf05270 */
[----:B------:R-:W-:Y:S01]  /*23c0*/  UIMAD.WIDE.U32 UR20, UR31, UR19, URZ ;  /* 0x000000131f1472a5 */ /* 0x000fe2000f8e00ff */
[----:B------:R-:W-:Y:S02]  /*23d0*/  UMOV UR6, UR7 ;  /* 0x0000000700067c82 */ /* 0x000fe40008000000 */
[----:B------:R-:W-:Y:S01]  /*23e0*/  UMOV UR4, UR5 ;  /* 0x0000000500047c82 */ /* 0x000fe20008000000 */
[----:B---3--:R-:W-:Y:S02]  /*23f0*/  USHF.R.U32.HI UR6, URZ, UR12, UR6 ;  /* 0x0000000cff067299 */ /* 0x008fe40008011606 */
[----:B----4-:R-:W-:Y:S02]  /*2400*/  UISETP.NE.AND UP2, UPT, UR24, 0x1, UPT ;  /* 0x000000011800788c */ /* 0x010fe4000bf45270 */
[----:B------:R-:W-:Y:S02]  /*2410*/  USHF.R.U32.HI UR4, URZ, UR17, UR4 ;  /* 0x00000011ff047299 */ /* 0x000fe40008011604 */
[----:B------:R-:W-:-:S02]  /*2420*/  USEL UR5, UR43, UR6, !UP0 ;  /* 0x000000062b057287 */ /* 0x000fc4000c000000 */
[----:B------:R-:W-:Y:S02]  /*2430*/  USEL UR6, UR44, UR4, !UP2 ;  /* 0x000000042c067287 */ /* 0x000fe4000d000000 */
[----:B-1----:R-:W-:Y:S01]  /*2440*/  UIMAD.WIDE.U32 UR10, UR5, UR8, URZ ;  /* 0x00000008050a72a5 */ /* 0x002fe2000f8e00ff */
[----:B------:R-:W-:Y:S01]  /*2450*/  UMOV UR4, UR21 ;  /* 0x0000001500047c82 */ /* 0x000fe20008000000 */
[----:B------:R-:W-:Y:S02]  /*2460*/  UIMAD.WIDE.U32 UR14, UR37, UR16, URZ ;  /* 0x00000010250e72a5 */ /* 0x000fe4000f8e00ff */
[----:B------:R-:W-:-:S03]  /*2470*/  UIMAD.WIDE.U32 UR20, UR6, UR8, URZ ;  /* 0x00000008061472a5 */ /* 0x000fc6000f8e00ff */
[----:B------:R-:W-:Y:S01]  /*2480*/  UMOV UR10, UR11 ;  /* 0x0000000b000a7c82 */ /* 0x000fe20008000000 */
[----:B------:R-:W-:Y:S02]  /*2490*/  USHF.R.U32.HI UR4, URZ, UR12, UR4 ;  /* 0x0000000cff047299 */ /* 0x000fe40008011604 */
[----:B------:R-:W-:Y:S01]  /*24a0*/  @UP3 USHF.R.U32.HI UR5, URZ, UR9, UR10 ;  /* 0x00000009ff053299 */ /* 0x000fe2000801160a */
[----:B------:R-:W-:Y:S01]  /*24b0*/  UMOV UR14, UR15 ;  /* 0x0000000f000e7c82 */ /* 0x000fe20008000000 */
[----:B------:R-:W-:Y:S01]  /*24c0*/  UMOV UR20, UR21 ;  /* 0x0000001500147c82 */ /* 0x000fe20008000000 */
[----:B------:R-:W-:Y:S02]  /*24d0*/  USHF.R.U32.HI UR17, URZ, UR17, UR14 ;  /* 0x00000011ff117299 */ /* 0x000fe4000801160e */
[----:B------:R-:W-:Y:S02]  /*24e0*/  USEL UR4, UR31, UR4, !UP0 ;  /* 0x000000041f047287 */ /* 0x000fe4000c000000 */
[----:B------:R-:W-:-:S02]  /*24f0*/  @UP3 USHF.R.U32.HI UR6, URZ, UR9, UR20 ;  /* 0x00000009ff063299 */ /* 0x000fc40008011614 */
[----:B------:R-:W-:Y:S02]  /*2500*/  UIMAD UR7, UR42, UR5, URZ ;  /* 0x000000052a0772a4 */ /* 0x000fe4000f8e02ff */
[----:B------:R-:W-:Y:S02]  /*2510*/  USEL UR5, UR37, UR17, !UP2 ;  /* 0x0000001125057287 */ /* 0x000fe4000d000000 */
[----:B------:R-:W-:Y:S02]  /*2520*/  UIMAD UR10, UR42, UR6, URZ ;  /* 0x000000062a0a72a4 */ /* 0x000fe4000f8e02ff */
[----:B------:R-:W-:Y:S02]  /*2530*/  UISETP.GE.AND UP0, UPT, UR4, UR7, UPT ;  /* 0x000000070400728c */ /* 0x000fe4000bf06270 */
[----:B------:R-:W-:Y:S02]  /*2540*/  UIMAD.WIDE.U32 UR14, UR4, UR8, URZ ;  /* 0x00000008040e72a5 */ /* 0x000fe4000f8e00ff */
[----:B------:R-:W-:-:S02]  /*2550*/  UISETP.GE.OR UP0, UPT, UR5, UR10, UP0 ;  /* 0x0000000a0500728c */ /* 0x000fc40008706670 */
[----:B------:R-:W-:Y:S02]  /*2560*/  UIMAD.WIDE.U32 UR10, UR5, UR8, URZ ;  /* 0x00000008050a72a5 */ /* 0x000fe4000f8e00ff */
[----:B------:R-:W-:Y:S01]  /*2570*/  UIADD3 UR12, UPT, UPT, -UR4, URZ, URZ ;  /* 0x000000ff040c7290 */ /* 0x000fe2000fffe1ff */
[----:B------:R-:W-:Y:S01]  /*2580*/  UMOV UR8, UR15 ;  /* 0x0000000f00087c82 */ /* 0x000fe20008000000 */
[----:B------:R-:W-:Y:S02]  /*2590*/  UIADD3 UR10, UPT, UPT, -UR5, URZ, URZ ;  /* 0x000000ff050a7290 */ /* 0x000fe4000fffe1ff */
[----:B------:R-:W-:-:S03]  /*25a0*/  USHF.R.U32.HI UR8, URZ, UR9, UR8 ;  /* 0x00000009ff087299 */ /* 0x000fc60008011608 */
[----:B------:R-:W-:Y:S01]  /*25b0*/  @!UP0 UMOV UR7, UR11 ;  /* 0x0000000b00078c82 */ /* 0x000fe20008000000 */
[----:B------:R-:W-:Y:S02]  /*25c0*/  UIMAD UR12, UR18, UR12, UR31 ;  /* 0x0000000c120c72a4 */ /* 0x000fe4000f8e021f */
[----:B------:R-:W-:Y:S02]  /*25d0*/  USEL UR8, UR4, UR8, !UP3 ;  /* 0x0000000804087287 */ /* 0x000fe4000d800000 */
[----:B------:R-:W-:Y:S02]  /*25e0*/  @!UP0 USHF.R.U32.HI UR7, URZ, UR9, UR7 ;  /* 0x00000009ff078299 */ /* 0x000fe40008011607 */
[----:B------:R-:W-:Y:S02]  /*25f0*/  UIADD3 UR9, UPT, UPT, -UR8, URZ, URZ ;  /* 0x000000ff08097290 */ /* 0x000fe4000fffe1ff */
[----:B------:R-:W-:Y:S02]  /*2600*/  @!UP0 USEL UR7, UR5, UR7, !UP3 ;  /* 0x0000000705078287 */ /* 0x000fe4000d800000 */
[----:B------:R-:W-:-:S02]  /*2610*/  UIMAD UR9, UR42, UR9, UR4 ;  /* 0x000000092a0972a4 */ /* 0x000fc4000f8e0204 */
[----:B------:R-:W-:Y:S02]  /*2620*/  @!UP0 UIADD3 UR8, UPT, UPT, UR8, -UR7, URZ ;  /* 0x8000000708088290 */ /* 0x000fe4000fffe0ff */
[----:B------:R-:W-:Y:S02]  /*2630*/  @!UP0 UIMAD UR7, UR9, UR6, UR7 ;  /* 0x00000006090782a4 */ /* 0x000fe4000f8e0207 */
[----:B------:R-:W-:Y:S02]  /*2640*/  @!UP0 UIMAD UR4, UR42, UR8, UR5 ;  /* 0x000000082a0482a4 */ /* 0x000fe4000f8e0205 */
[----:B------:R-:W-:Y:S02]  /*2650*/  UIMAD UR6, UR24, UR10, UR37 ;  /* 0x0000000a180672a4 */ /* 0x000fe4000f8e0225 */
[----:B------:R-:W-:Y:S01]  /*2660*/  UIMAD UR31, UR4, UR18, UR12 ;  /* 0x00000012041f72a4 */ /* 0x000fe2000f8e020c */
[----:B------:R-:W-:Y:S02]  /*2670*/  @!UP0 UMOV UR5, UR7 ;  /* 0x0000000700058c82 */ /* 0x000fe40008000000 */
[----:B------:R-:W-:-:S12]  /*2680*/  UIMAD UR37, UR5, UR24, UR6 ;  /* 0x00000018052572a4 */ /* 0x000fd8000f8e0206 */
.L_x_40:
[----:B------:R-:W2:Y:S02]  /*2690*/  LDCU UR4, c[0x0][0xb30] ;  /* 0x00016600ff0477ac */ /* 0x000ea40008000800 */
[----:B--2---:R-:W-:-:S09]  /*26a0*/  UISETP.NE.AND UP0, UPT, UR4, 0x1, UPT ;  /* 0x000000010400788c */ /* 0x004fd2000bf05270 */
[----:B------:R-:W-:Y:S05]  /*26b0*/  BRA.U UP0, `(.L_x_41) ;  /* 0x0000000100447547 */ /* 0x000fea000b800000 */
[----:B------:R-:W2:Y:S01]  /*26c0*/  LDCU.128 UR8, c[0x0][0xb10] ;  /* 0x00016200ff0877ac */ /* 0x000ea20008000c00 */
[----:B------:R-:W3:Y:S01]  /*26d0*/  LDCU UR12, c[0x0][0xb0c] ;  /* 0x00016180ff0c77ac */ /* 0x000ee20008000800 */
[----:B------:R-:W4:Y:S01]  /*26e0*/  LDCU UR14, c[0x0][0xb20] ;  /* 0x00016400ff0e77ac */ /* 0x000f220008000800 */
[----:B--2---:R-:W-:Y:S02]  /*26f0*/  UIMAD.WIDE.U32 UR6, UR37, UR8, URZ ;  /* 0x00000008250672a5 */ /* 0x004fe4000f8e00ff */
[----:B------:R-:W-:Y:S02]  /*2700*/  UIMAD.WIDE.U32 UR4, UR31, UR11, URZ ;  /* 0x0000000b1f0472a5 */ /* 0x000fe4000f8e00ff */
[----:B---3--:R-:W-:Y:S02]  /*2710*/  UISETP.NE.AND UP2, UPT, UR12, 0x1, UPT ;  /* 0x000000010c00788c */ /* 0x008fe4000bf45270 */
[----:B------:R-:W-:Y:S01]  /*2720*/  UISETP.NE.AND UP0, UPT, UR10, 0x1, UPT ;  /* 0x000000010a00788c */ /* 0x000fe2000bf05270 */
[----:B------:R-:W-:-:S02]  /*2730*/  UMOV UR6, UR7 ;  /* 0x0000000700067c82 */ /* 0x000fc40008000000 */
[----:B------:R-:W-:Y:S01]  /*2740*/  UMOV UR4, UR5 ;  /* 0x0000000500047c82 */ /* 0x000fe20008000000 */
[----:B------:R-:W-:Y:S02]  /*2750*/  USHF.R.U32.HI UR9, URZ, UR9, UR6 ;  /* 0x00000009ff097299 */ /* 0x000fe40008011606 */
[----:B----4-:R-:W-:Y:S02]  /*2760*/  USHF.R.U32.HI UR4, URZ, UR14, UR4 ;  /* 0x0000000eff047299 */ /* 0x010fe40008011604 */
[----:B------:R-:W-:Y:S02]  /*2770*/  USEL UR5, UR37, UR9, !UP2 ;  /* 0x0000000925057287 */ /* 0x000fe4000d000000 */
[----:B------:R-:W-:-:S04]  /*2780*/  USEL UR4, UR31, UR4, !UP0 ;  /* 0x000000041f047287 */ /* 0x000fc8000c000000 */
[----:B------:R-:W-:Y:S02]  /*2790*/  UIADD3 UR6, UPT, UPT, UR5, -UR4, URZ ;  /* 0x8000000405067290 */ /* 0x000fe4000fffe0ff */
[----:B------:R-:W-:Y:S02]  /*27a0*/  UIADD3 UR4, UPT, UPT, -UR5, UR4, URZ ;  /* 0x0000000405047290 */ /* 0x000fe4000fffe1ff */
[----:B------:R-:W-:Y:S02]  /*27b0*/  UIMAD UR31, UR6, UR10, UR31 ;  /* 0x0000000a061f72a4 */ /* 0x000fe4000f8e021f */
[----:B------:R-:W-:-:S12]  /*27c0*/  UIMAD UR37, UR4, UR12, UR37 ;  /* 0x0000000c042572a4 */ /* 0x000fd8000f8e0225 */
.L_x_41:
[----:B------:R-:W-:Y:S01]  /*27d0*/  VIADD R11, R11, 0x1 ;  /* 0x000000010b0b7836 */ /* 0x000fe20000000000 */
[----:B------:R-:W-:Y:S01]  /*27e0*/  R2UR UR4, R47 ;  /* 0x000000002f0472ca */ /* 0x000fe200000e0000 */
[----:B------:R-:W-:Y:S01]  /*27f0*/  UIADD3 UR28, UPT, UPT, UR31, UR63, URZ ;  /* 0x0000003f1f1c7290 */ /* 0x000fe2000fffe0ff */
[----:B------:R-:W-:Y:S02]  /*2800*/  PLOP3.LUT P1, PT, PT, PT, PT, 0x80, 0x8 ;  /* 0x000000000008781c */ /* 0x000fe40003f2f070 */
[----:B------:R-:W-:-:S04]  /*2810*/  ISETP.NE.AND P0, PT, R11, 0x2, PT ;  /* 0x000000020b00780c */ /* 0x000fc80003f05270 */
[----:B-1----:R-:W-:Y:S02]  /*2820*/  SEL R0, RZ, 0x1, P0 ;  /* 0x00000001ff007807 */ /* 0x002fe40000000000 */
[----:B------:R-:W-:Y:S02]  /*2830*/  SEL R11, R11, RZ, P0 ;  /* 0x000000ff0b0b7207 */ /* 0x000fe40000000000 */
[----:B------:R-:W-:Y:S01]  /*2840*/  LOP3.LUT R10, R10, R0, RZ, 0x3c, !PT ;  /* 0x000000000a0a7212 */ /* 0x000fe200078e3cff */
[----:B------:R-:W-:Y:S01]  /*2850*/  UIADD3 UR24, UPT, UPT, UR37, UR4, URZ ;  /* 0x0000000425187290 */ /* 0x000fe2000fffe0ff */
[----:B------:R-:W-:Y:S11]  /*2860*/  BRA.U UP1, `(.L_x_42) ;  /* 0xffffffed01d87547 */ /* 0x000ff6000b83ffff */
[----:B------:R-:W-:Y:S01]  /*2870*/  UIADD3 UR13, UPT, UPT, UR13, 0x20, URZ ;  /* 0x000000200d0d7890 */ /* 0x000fe2000fffe0ff */
[----:B------:R-:W-:-:S03]  /*2880*/  SHF.L.U32 R2, R12, 0x1f, RZ ;  /* 0x0000001f0c027819 */ /* 0x000fc600000006ff */
[----:B------:R-:W-:-:S09]  /*2890*/  ULEA UR4, UR22, UR13, 0x3 ;  /* 0x0000000d16047291 */ /* 0x000fd2000f8e18ff */
[----:B------:R-:W1:Y:S02]  /*28a0*/  SYNCS.PHASECHK.TRANS64.TRYWAIT P0, [UR4], R2 ;  /* 0x00000002ff0075a7 */ /* 0x000e640008001104 */
[----:B-1----:R-:W-:Y:S05]  /*28b0*/  @!P0 BRA `(.L_x_43) ;  /* 0x0000006000748947 */ /* 0x002fea0003800000 */
.L_x_143:
[----:B------:R-:W-:-:S04]  /*28c0*/  UIADD3 UR4, UPT, UPT, UR22, 0x1, URZ ;  /* 0x0000000116047890 */ /* 0x000fc8000fffe0ff */
[----:B------:R-:W-:-:S04]  /*28d0*/  UISETP.NE.AND UP0, UPT, UR4, 0x4, UPT ;  /* 0x000000040400788c */ /* 0x000fc8000bf05270 */
[----:B------:R-:W-:Y:S02]  /*28e0*/  USEL UR6, URZ, 0x1, UP0 ;  /* 0x00000001ff067887 */ /* 0x000fe40008000000 */
[----:B------:R-:W-:-:S04]  /*28f0*/  USEL UR4, UR4, URZ, UP0 ;  /* 0x000000ff04047287 */ /* 0x000fc80008000000 */
[----:B------:R-:W-:Y:S01]  /*2900*/  ULEA UR5, UR4, UR13, 0x3 ;  /* 0x0000000d04057291 */ /* 0x000fe2000f8e18ff */
[----:B-1----:R-:W-:-:S04]  /*2910*/  LOP3.LUT R2, R12, UR6, RZ, 0x3c, !PT ;  /* 0x000000060c027c12 */ /* 0x002fc8000f8e3cff */
[----:B------:R-:W-:-:S04]  /*2920*/  SHF.L.U32 R3, R2, 0x1f, RZ ;  /* 0x0000001f02037819 */ /* 0x000fc800000006ff */
[----:B------:R-:W1:Y:S02]  /*2930*/  SYNCS.PHASECHK.TRANS64.TRYWAIT P0, [UR5], R3 ;  /* 0x00000003ff0075a7 */ /* 0x000e640008001105 */
[----:B-1----:R-:W-:Y:S05]  /*2940*/  @!P0 BRA `(.L_x_44) ;  /* 0x0000006000688947 */ /* 0x002fea0003800000 */
.L_x_145:
[----:B------:R-:W-:-:S04]  /*2950*/  UIADD3 UR4, UPT, UPT, UR4, 0x1, URZ ;  /* 0x0000000104047890 */ /* 0x000fc8000fffe0ff */
[----:B------:R-:W-:-:S04]  /*2960*/  UISETP.NE.AND UP0, UPT, UR4, 0x4, UPT ;  /* 0x000000040400788c */ /* 0x000fc8000bf05270 */
[----:B------:R-:W-:Y:S02]  /*2970*/  USEL UR6, URZ, 0x1, UP0 ;  /* 0x00000001ff067887 */ /* 0x000fe40008000000 */
[----:B------:R-:W-:-:S04]  /*2980*/  USEL UR4, UR4, URZ, UP0 ;  /* 0x000000ff04047287 */ /* 0x000fc80008000000 */
[----:B------:R-:W-:Y:S01]  /*2990*/  ULEA UR5, UR4, UR13, 0x3 ;  /* 0x0000000d04057291 */ /* 0x000fe2000f8e18ff */
[----:B------:R-:W-:-:S04]  /*29a0*/  LOP3.LUT R2, R2, UR6, RZ, 0x3c, !PT ;  /* 0x0000000602027c12 */ /* 0x000fc8000f8e3cff */
[----:B-1----:R-:W-:-:S04]  /*29b0*/  SHF.L.U32 R3, R2, 0x1f, RZ ;  /* 0x0000001f02037819 */ /* 0x002fc800000006ff */
[----:B------:R-:W1:Y:S02]  /*29c0*/  SYNCS.PHASECHK.TRANS64.TRYWAIT P0, [UR5], R3 ;  /* 0x00000003ff0075a7 */ /* 0x000e640008001105 */
[----:B-1----:R-:W-:Y:S05]  /*29d0*/  @!P0 BRA `(.L_x_45) ;  /* 0x00000060005c8947 */ /* 0x002fea0003800000 */
.L_x_147:
[----:B------:R-:W-:-:S04]  /*29e0*/  UIADD3 UR4, UPT, UPT, UR4, 0x1, URZ ;  /* 0x0000000104047890 */ /* 0x000fc8000fffe0ff */
[----:B------:R-:W-:-:S04]  /*29f0*/  UISETP.NE.AND UP0, UPT, UR4, 0x4, UPT ;  /* 0x000000040400788c */ /* 0x000fc8000bf05270 */
[----:B------:R-:W-:Y:S02]  /*2a00*/  USEL UR5, URZ, 0x1, UP0 ;  /* 0x00000001ff057887 */ /* 0x000fe40008000000 */
[----:B------:R-:W-:-:S04]  /*2a10*/  USEL UR4, UR4, URZ, UP0 ;  /* 0x000000ff04047287 */ /* 0x000fc80008000000 */
[----:B------:R-:W-:Y:S01]  /*2a20*/  ULEA UR4, UR4, UR13, 0x3 ;  /* 0x0000000d04047291 */ /* 0x000fe2000f8e18ff */
[----:B------:R-:W-:-:S04]  /*2a30*/  LOP3.LUT R2, R2, UR5, RZ, 0x3c, !PT ;  /* 0x0000000502027c12 */ /* 0x000fc8000f8e3cff */
[----:B------:R-:W-:Y:S01]  /*2a40*/  SHF.L.U32 R2, R2, 0x1f, RZ ;  /* 0x0000001f02027819 */ /* 0x000fe200000006ff */
[----:B-1----:R-:W-:-:S07]  /*2a50*/  IMAD.U32 R0, RZ, RZ, UR4 ;  /* 0x00000004ff007e24 */ /* 0x002fce000f8e00ff */
.L_x_46:
[----:B-1----:R1:W2:Y:S02]  /*2a60*/  SYNCS.PHASECHK.TRANS64.TRYWAIT P0, [R0+URZ], R2 ;  /* 0x00000002000075a7 */ /* 0x0022a400080011ff */
[----:B--2---:R-:W-:Y:S05]  /*2a70*/  @!P0 NANOSLEEP.SYNCS 0x989680 ;  /* 0x009896800000895d */ /* 0x004fea0003900000 */
[----:B------:R-:W2:Y:S02]  /*2a80*/  @!P0 SYNCS.PHASECHK.TRANS64 P0, [R0+URZ], R2 ;  /* 0x00000002000085a7 */ /* 0x000ea400080010ff */
[----:B--2---:R-:W-:Y:S05]  /*2a90*/  @P0 EXIT ;  /* 0x000000000000094d */ /* 0x004fea0003800000 */
[----:B------:R-:W-:Y:S05]  /*2aa0*/  BRA `(.L_x_46) ;  /* 0xfffffffc00ec7947 */ /* 0x000fea000383ffff */
.L_x_22:
[----:B------:R-:W-:-:S04]  /*2ab0*/  UISETP.NE.AND UP0, UPT, UR47, URZ, UPT ;  /* 0x000000ff2f00728c */ /* 0x000fc8000bf05270 */
[----:B------:R-:W-:-:S09]  /*2ac0*/  UISETP.NE.OR UP0, UPT, UR18, 0x1, UP0 ;  /* 0x000000011200788c */ /* 0x000fd20008705670 */
[----:B------:R-:W-:Y:S05]  /*2ad0*/  BRA.U UP0, `(.L_x_47) ;  /* 0x0000000500487547 */ /* 0x000fea000b800000 */
[----:B------:R-:W-:Y:S01]  /*2ae0*/  ISETP.GE.U32.AND P2, PT, R0, 0x2, PT ;  /* 0x000000020000780c */ /* 0x000fe20003f46070 */
[----:B------:R-:W-:Y:S01]  /*2af0*/  IMAD.MOV.U32 R12, RZ, RZ, 0x1 ;  /* 0x00000001ff0c7424 */ /* 0x000fe200078e00ff */
[----:B------:R-:W-:Y:S02]  /*2b00*/  CS2R R10, SRZ ;  /* 0x00000000000a7805 */ /* 0x000fe4000001ff00 */
[----:B------:R-:W-:Y:S01]  /*2b10*/  CS2R R8, SRZ ;  /* 0x0000000000087805 */ /* 0x000fe2000001ff00 */
[----:B------:R-:W-:Y:S01]  /*2b20*/  UMOV UR6, 0x400 ;  /* 0x0000040000067882 */ /* 0x000fe20000000000 */
[----:B------:R-:W-:Y:S01]  /*2b30*/  UMOV UR5, URZ ;  /* 0x000000ff00057c82 */ /* 0x000fe20008000000 */
[----:B------:R-:W-:-:S12]  /*2b40*/  ULEA UR6, UR47, UR6, 0x18 ;  /* 0x000000062f067291 */ /* 0x000fd8000f8ec0ff */
.L_x_51:
[----:B------:R-:W-:Y:S02]  /*2b50*/  LEA R2, R8, UR6, 0x3 ;  /* 0x0000000608027c11 */ /* 0x000fe4000f8e18ff */
[----:B------:R-:W-:-:S03]  /*2b60*/  SHF.L.U32 R4, R9, 0x1f, RZ ;  /* 0x0000001f09047819 */ /* 0x000fc600000006ff */
[----:B------:R-:W-:Y:S01]  /*2b70*/  VIADD R5, R2, 0x100 ;  /* 0x0000010002057836 */ /* 0x000fe20000000000 */
[----:B------:R-:W2:Y:S02]  /*2b80*/  SYNCS.PHASECHK.TRANS64.TRYWAIT P0, [R2+URZ+0xf0], R4 ;  /* 0x0000f004020075a7 */ /* 0x000ea400080011ff */
[----:B--2---:R-:W-:Y:S05]  /*2b90*/  @!P0 BRA `(.L_x_48) ;  /* 0x0000006000048947 */ /* 0x004fea0003800000 */
.L_x_148:
[----:B------:R-:W-:Y:S01]  /*2ba0*/  ULEA UR4, UR5, UR6, 0x3 ;  /* 0x0000000605047291 */ /* 0x000fe2000f8e18ff */
[----:B--2---:R-:W-:Y:S01]  /*2bb0*/  PRMT R2, RZ, 0x654, R5 ;  /* 0x00000654ff027816 */ /* 0x004fe20000000005 */
[----:B------:R-:W-:Y:S01]  /*2bc0*/  @!P2 IMAD.MOV.U32 R4, RZ, RZ, 0x10 ;  /* 0x00000010ff04a424 */ /* 0x000fe200078e00ff */
[----:B------:R-:W-:Y:S01]  /*2bd0*/  SHF.L.U32 R5, R12, 0x1f, RZ ;  /* 0x0000001f0c057819 */ /* 0x000fe200000006ff */
[----:B------:R-:W-:Y:S01]  /*2be0*/  UIADD3 UR7, UPT, UPT, UR4, 0x90, URZ ;  /* 0x0000009004077890 */ /* 0x000fe2000fffe0ff */
[----:B------:R2:W-:Y:S05]  /*2bf0*/  SYNCS.ARRIVE.TRANS64.RED.A1T0 RZ, [R2+URZ], RZ ;  /* 0x000000ff02ff79a7 */ /* 0x0005ea00081004ff */
[----:B------:R-:W-:Y:S01]  /*2c00*/  IMAD.U32 R6, RZ, RZ, UR7 ;  /* 0x00000007ff067e24 */ /* 0x000fe2000f8e00ff */
[----:B------:R-:W3:Y:S04]  /*2c10*/  SYNCS.PHASECHK.TRANS64.TRYWAIT P0, [UR4+0xa0], R5 ;  /* 0x0000a005ff0075a7 */ /* 0x000ee80008001104 */
[----:B------:R-:W-:Y:S01]  /*2c20*/  PRMT R6, R0, 0x654, R6 ;  /* 0x0000065400067816 */ /* 0x000fe20000000006 */
[----:B--23--:R-:W-:Y:S06]  /*2c30*/  @!P0 BRA `(.L_x_49) ;  /* 0x0000005c00f08947 */ /* 0x00cfec0003800000 */
.L_x_150:
[----:B------:R-:W-:Y:S01]  /*2c40*/  ULEA UR8, UR5, UR6, 0x4 ;  /* 0x0000000605087291 */ /* 0x000fe2000f8e20ff */
[----:B------:R-:W-:Y:S01]  /*2c50*/  SEL R3, R6, R3, !P2 ;  /* 0x0000000306037207 */ /* 0x000fe20005000000 */
[----:B------:R-:W-:Y:S01]  /*2c60*/  UIADD3 UR9, UPT, UPT, UR4, 0x90, URZ ;  /* 0x0000009004097890 */ /* 0x000fe2000fffe0ff */
[----:B--2---:R-:W-:Y:S01]  /*2c70*/  LEA R2, R11, UR6, 0x3 ;  /* 0x000000060b027c11 */ /* 0x004fe2000f8e18ff */
[----:B------:R-:W-:Y:S01]  /*2c80*/  UIADD3 UR8, UPT, UPT, UR8, 0x120, URZ ;  /* 0x0000012008087890 */ /* 0x000fe2000fffe0ff */
[----:B------:R2:W-:Y:S01]  /*2c90*/  @!P2 SYNCS.ARRIVE.TRANS64.RED RZ, [R3+URZ], R4 ;  /* 0x0000000403ffa9a7 */ /* 0x0005e200080004ff */
[----:B------:R-:W-:Y:S01]  /*2ca0*/  UIADD3 UR4, UPT, UPT, UR5, 0x1, URZ ;  /* 0x0000000105047890 */ /* 0x000fe2000fffe0ff */
[----:B------:R-:W-:-:S03]  /*2cb0*/  VIADD R8, R8, 0x1 ;  /* 0x0000000108087836 */ /* 0x000fc60000000000 */
[----:B------:R-:W-:Y:S02]  /*2cc0*/  UISETP.NE.AND UP0, UPT, UR4, 0x2, UPT ;  /* 0x000000020400788c */ /* 0x000fe4000bf05270 */
[----:B------:R-:W-:Y:S01]  /*2cd0*/  ISETP.NE.AND P0, PT, R8, 0x2, PT ;  /* 0x000000020800780c */ /* 0x000fe20003f05270 */
[----:B------:R-:W-:Y:S06]  /*2ce0*/  UGETNEXTWORKID.BROADCAST [UR8], [UR9] ;  /* 0x00000000080073ca */ /* 0x000fec0008000100 */
[----:B------:R-:W-:Y:S02]  /*2cf0*/  USEL UR7, URZ, 0x1, UP0 ;  /* 0x00000001ff077887 */ /* 0x000fe40008000000 */
[----:B------:R-:W-:-:S04]  /*2d00*/  USEL UR5, UR4, URZ, UP0 ;  /* 0x000000ff04057287 */ /* 0x000fc80008000000 */
[----:B------:R-:W-:Y:S02]  /*2d10*/  LOP3.LUT R12, R12, UR7, RZ, 0x3c, !PT ;  /* 0x000000070c0c7c12 */ /* 0x000fe4000f8e3cff */
[----:B--2---:R-:W-:-:S04]  /*2d20*/  SHF.L.U32 R4, R10, 0x1f, RZ ;  /* 0x0000001f0a047819 */ /* 0x004fc800000006ff */
[----:B------:R-:W2:Y:S02]  /*2d30*/  SYNCS.PHASECHK.TRANS64.TRYWAIT P1, [R2+URZ+0x90], R4 ;  /* 0x00009004020075a7 */ /* 0x000ea400080211ff */
[----:B--2---:R-:W-:Y:S05]  /*2d40*/  @!P1 BRA `(.L_x_50) ;  /* 0x0000005c00c49947 */ /* 0x004fea0003800000 */
.L_x_151:
[C---:B--2---:R-:W-:Y:S01]  /*2d50*/  LEA R4, R11.reuse, UR6, 0x4 ;  /* 0x000000060b047c11 */ /* 0x044fe2000f8e20ff */
[----:B------:R-:W-:Y:S01]  /*2d60*/  VIADD R2, R2, 0xa0 ;  /* 0x000000a002027836 */ /* 0x000fe20000000000 */
[----:B------:R-:W-:Y:S01]  /*2d70*/  SEL R8, R8, RZ, P0 ;  /* 0x000000ff08087207 */ /* 0x000fe20000000000 */
[----:B------:R-:W-:-:S03]  /*2d80*/  VIADD R11, R11, 0x1 ;  /* 0x000000010b0b7836 */ /* 0x000fc60000000000 */
[----:B------:R-:W2:Y:S01]  /*2d90*/  LDS.128 R4, [R4+0x120] ;  /* 0x0001200004047984 */ /* 0x000ea20000000c00 */
[----:B------:R-:W-:Y:S02]  /*2da0*/  PRMT R2, RZ, 0x654, R2 ;  /* 0x00000654ff027816 */ /* 0x000fe40000000002 */
[C---:B------:R-:W-:Y:S01]  /*2db0*/  ISETP.NE.AND P1, PT, R11.reuse, 0x2, PT ;  /* 0x000000020b00780c */ /* 0x040fe20003f25270 */
[----:B------:R-:W-:Y:S01]  /*2dc0*/  @!PT LDS RZ, [RZ] ;  /* 0x00000000fffff984 */ /* 0x000fe20000000800 */
[----:B------:R-:W-:Y:S01]  /*2dd0*/  @!PT LDS RZ, [RZ] ;  /* 0x00000000fffff984 */ /* 0x000fe20000000800 */
[----:B------:R-:W-:Y:S01]  /*2de0*/  @!PT LDS RZ, [RZ] ;  /* 0x00000000fffff984 */ /* 0x000fe20000000800 */
[----:B------:R-:W-:Y:S01]  /*2df0*/  @!PT LDS RZ, [RZ] ;  /* 0x00000000fffff984 */ /* 0x000fe20000000800 */
[----:B------:R3:W-:Y:S06]  /*2e00*/  MEMBAR.ALL.CTA ;  /* 0x0000000000007992 */ /* 0x0007ec0000008000 */
[----:B---3--:R-:W3:Y:S01]  /*2e10*/  FENCE.VIEW.ASYNC.S ;  /* 0x00000000000073c6 */ /* 0x008ee20000000000 */
[----:B------:R-:W-:Y:S01]  /*2e20*/  SEL R11, R11, RZ, P1 ;  /* 0x000000ff0b0b7207 */ /* 0x000fe20000800000 */
[----:B---3--:R3:W-:Y:S01]  /*2e30*/  SYNCS.ARRIVE.TRANS64.RED.A1T0 RZ, [R2+URZ], RZ ;  /* 0x000000ff02ff79a7 */ /* 0x0087e200081004ff */
[----:B--2---:R-:W-:-:S02]  /*2e40*/  LOP3.LUT P3, RZ, R6, 0x1, RZ, 0xc0, !PT ;  /* 0x0000000106ff7812 */ /* 0x004fc4000786c0ff */
[----:B------:R-:W-:-:S04]  /*2e50*/  SEL R4, RZ, 0x1, P1 ;  /* 0x00000001ff047807 */ /* 0x000fc80000800000 */
[----:B------:R-:W-:Y:S02]  /*2e60*/  LOP3.LUT R10, R10, R4, RZ, 0x3c, !PT ;  /* 0x000000040a0a7212 */ /* 0x000fe400078e3cff */
[----:B---3--:R-:W-:-:S04]  /*2e70*/  SEL R2, RZ, 0x1, P0 ;  /* 0x00000001ff027807 */ /* 0x008fc80000000000 */
[----:B------:R-:W-:Y:S01]  /*2e80*/  LOP3.LUT R9, R9, R2, RZ, 0x3c, !PT ;  /* 0x0000000209097212 */ /* 0x000fe200078e3cff */
[----:B------:R-:W-:Y:S06]  /*2e90*/  @P3 BRA `(.L_x_51) ;  /* 0xfffffffc002c3947 */ /* 0x000fec000383ffff */
[----:B------:R-:W-:Y:S01]  /*2ea0*/  ULEA UR4, UR5, UR6, 0x3 ;  /* 0x0000000605047291 */ /* 0x000fe2000f8e18ff */
[----:B------:R-:W-:-:S08]  /*2eb0*/  SHF.L.U32 R2, R12, 0x1f, RZ ;  /* 0x0000001f0c027819 */ /* 0x000fd000000006ff */
[----:B------:R-:W2:Y:S02]  /*2ec0*/  SYNCS.PHASECHK.TRANS64 P0, [UR4+0xa0], R2 ;  /* 0x0000a002ff0075a7 */ /* 0x000ea40008001004 */
[----:B--2---:R-:W-:Y:S05]  /*2ed0*/  @P0 BRA `(.L_x_52) ;  /* 0x0000000000080947 */ /* 0x004fea0003800000 */
[----:B------:R-:W2:Y:S02]  /*2ee0*/  SYNCS.PHASECHK.TRANS64.TRYWAIT P0, [UR4+0xa0], R2 ;  /* 0x0000a002ff0075a7 */ /* 0x000ea40008001104 */
[----:B--2---:R-:W-:Y:S05]  /*2ef0*/  @!P0 BRA `(.L_x_53) ;  /* 0x0000005c006c8947 */ /* 0x004fea0003800000 */
.L_x_52:
[----:B------:R-:W-:-:S04]  /*2f00*/  UIADD3 UR7, UPT, UPT, UR5, 0x1, URZ ;  /* 0x0000000105077890 */ /* 0x000fc8000fffe0ff */
[----:B------:R-:W-:-:S04]  /*2f10*/  UISETP.NE.AND UP0, UPT, UR7, 0x2, UPT ;  /* 0x000000020700788c */ /* 0x000fc8000bf05270 */
[----:B------:R-:W-:Y:S02]  /*2f20*/  USEL UR8, URZ, 0x1, UP0 ;  /* 0x00000001ff087887 */ /* 0x000fe40008000000 */
[----:B------:R-:W-:-:S04]  /*2f30*/  USEL UR7, UR7, URZ, UP0 ;  /* 0x000000ff07077287 */ /* 0x000fc80008000000 */
[----:B------:R-:W-:Y:S01]  /*2f40*/  ULEA UR7, UR7, UR6, 0x3 ;  /* 0x0000000607077291 */ /* 0x000fe2000f8e18ff */
[----:B--2---:R-:W-:-:S04]  /*2f50*/  LOP3.LUT R2, R12, UR8, RZ, 0x3c, !PT ;  /* 0x000000080c027c12 */ /* 0x004fc8000f8e3cff */
[----:B------:R-:W-:-:S04]  /*2f60*/  SHF.L.U32 R0, R2, 0x1f, RZ ;  /* 0x0000001f02007819 */ /* 0x000fc800000006ff */
[----:B------:R-:W2:Y:S02]  /*2f70*/  SYNCS.PHASECHK.TRANS64 P0, [UR7+0xa0], R0 ;  /* 0x0000a000ff0075a7 */ /* 0x000ea40008001007 */
[----:B-12---:R-:W-:Y:S05]  /*2f80*/  @P0 EXIT ;  /* 0x000000000000094d */ /* 0x006fea0003800000 */
[----:B------:R-:W-:Y:S02]  /*2f90*/  SHF.L.U32 R2, R2, 0x1f, RZ ;  /* 0x0000001f02027819 */ /* 0x000fe400000006ff */
[----:B------:R-:W-:-:S07]  /*2fa0*/  MOV R0, UR7 ;  /* 0x0000000700007c02 */ /* 0x000fce0008000f00 */
.L_x_54:
[----:B-1----:R1:W2:Y:S02]  /*2fb0*/  SYNCS.PHASECHK.TRANS64.TRYWAIT P0, [R0+URZ+0xa0], R2 ;  /* 0x0000a002000075a7 */ /* 0x0022a400080011ff */
[----:B--2---:R-:W-:Y:S05]  /*2fc0*/  @!P0 NANOSLEEP.SYNCS 0x989680 ;  /* 0x009896800000895d */ /* 0x004fea0003900000 */
[----:B------:R-:W2:Y:S02]  /*2fd0*/  @!P0 SYNCS.PHASECHK.TRANS64 P0, [R0+URZ+0xa0], R2 ;  /* 0x0000a002000085a7 */ /* 0x000ea400080010ff */
[----:B--2---:R-:W-:Y:S05]  /*2fe0*/  @P0 EXIT ;  /* 0x000000000000094d */ /* 0x004fea0003800000 */
[----:B------:R-:W-:Y:S05]  /*2ff0*/  BRA `(.L_x_54) ;  /* 0xfffffffc00ec7947 */ /* 0x000fea000383ffff */
.L_x_47:
[----:B------:R-:W-:Y:S05]  /*3000*/  BRA.U UP4, `(.L_x_55) ;  /* 0x0000001104447547 */ /* 0x000fea000b800000 */
[----:B------:R-:W-:Y:S01]  /*3010*/  UMOV UR4, 0x40 ;  /* 0x0000004000047882 */ /* 0x000fe20000000000 */
[----:B------:R-:W-:Y:S01]  /*3020*/  NOP ;  /* 0x0000000000007918 */ /* 0x000fe20000000000 */
[----:B------:R-:W-:Y:S01]  /*3030*/  ULEA UR5, UR47, UR4, 0x18 ;  /* 0x000000042f057291 */ /* 0x000fe2000f8ec0ff */
[----:B------:R-:W-:Y:S02]  /*3040*/  UMOV UR6, 0x400 ;  /* 0x0000040000067882 */ /* 0x000fe40000000000 */
[----:B------:R-:W-:-:S06]  /*3050*/  ULEA UR6, UR47, UR6, 0x18 ;  /* 0x000000062f067291 */ /* 0x000fcc000f8ec0ff */
[----:B------:R-:W2:Y:S02]  /*3060*/  LDS.U8 R0, [UR5+0x1c] ;  /* 0x00001c05ff007984 */ /* 0x000ea40008000000 */
[----:B--2---:R-:W-:-:S13]  /*3070*/  ISETP.NE.AND P0, PT, R0, RZ, PT ;  /* 0x000000ff0000720c */ /* 0x004fda0003f05270 */
[----:B------:R-:W-:Y:S05]  /*3080*/  @P0 BRA `(.L_x_56) ;  /* 0x0000000000580947 */ /* 0x000fea0003800000 */
[----:B------:R-:W-:-:S13]  /*3090*/  ELECT P0, URZ, PT ;  /* 0x0000000000ff782f */ /* 0x000fda0003800000 */
[----:B------:R-:W-:Y:S05]  /*30a0*/  @!P0 BRA `(.L_x_57) ;  /* 0x0000000000608947 */ /* 0x000fea0003800000 */
[----:B------:R-:W-:Y:S01]  /*30b0*/  UMOV UR4, 0x10 ;  /* 0x0000001000047882 */ /* 0x000fe20000000000 */
[----:B------:R-:W-:Y:S01]  /*30c0*/  HFMA2 R0, -RZ, RZ, 0, 5.9604644775390625e-08 ;  /* 0x00000001ff007431 */ /* 0x000fe200000001ff */
[----:B------:R-:W-:-:S03]  /*30d0*/  MOV R3, 0xffff ;  /* 0x0000ffff00037802 */ /* 0x000fc60000000f00 */
[----:B------:R-:W-:Y:S04]  /*30e0*/  DEPBAR.LE SB2, 0x36 ;  /* 0x0000ad800000791a */ /* 0x000fe80000000000 */
[----:B------:R-:W2:Y:S02]  /*30f0*/  UTCATOMSWS.FIND_AND_SET.ALIGN UP0, UR4, UR4 ;  /* 0x00000004000475e3 */ /* 0x000ea40008000800 */
[----:B--2---:R-:W-:Y:S01]  /*3100*/  MOV R4, UR4 ;  /* 0x0000000400047c02 */ /* 0x004fe20008000f00 */
[----:B------:R-:W-:Y:S06]  /*3110*/  BRA.U UP0, `(.L_x_58) ;  /* 0x0000000100187547 */ /* 0x000fec000b800000 */
.L_x_59:
[----:B------:R-:W-:Y:S05]  /*3120*/  NANOSLEEP 0x64 ;  /* 0x000000640000795d */ /* 0x000fea0003800000 */
[----:B------:R-:W-:-:S05]  /*3130*/  UMOV UR4, 0x10 ;  /* 0x0000001000047882 */ /* 0x000fca0000000000 */
[----:B------:R-:W-:Y:S04]  /*3140*/  DEPBAR.LE SB2, 0x36 ;  /* 0x0000ad800000791a */ /* 0x000fe80000000000 */
[----:B------:R-:W2:Y:S02]  /*3150*/  UTCATOMSWS.FIND_AND_SET.ALIGN UP0, UR4, UR4 ;  /* 0x00000004000475e3 */ /* 0x000ea40008000800 */
[----:B--2---:R-:W-:Y:S01]  /*3160*/  MOV R4, UR4 ;  /* 0x0000000400047c02 */ /* 0x004fe20008000f00 */
[----:B------:R-:W-:Y:S05]  /*3170*/  BRA.U !UP0, `(.L_x_59) ;  /* 0xfffffffd08e87547 */ /* 0x000fea000b83ffff */
.L_x_58:
[-C--:B------:R-:W-:Y:S02]  /*3180*/  SHF.L.U32 R3, R3, R4.reuse, RZ ;  /* 0x0000000403037219 */ /* 0x080fe400000006ff */
[----:B------:R-:W-:Y:S01]  /*3190*/  SHF.L.U32 R0, R0, R4, RZ ;  /* 0x0000000400007219 */ /* 0x000fe200000006ff */
[----:B------:R-:W-:Y:S02]  /*31a0*/  IMAD.SHL.U32 R4, R4, 0x20, RZ ;  /* 0x0000002004047824 */ /* 0x000fe400078e00ff */
[----:B------:R2:W-:Y:S04]  /*31b0*/  ATOMS.OR RZ, [UR5+0x14], R3 ;  /* 0x00001403ffff798c */ /* 0x0005e8000b000005 */
[----:B------:R2:W-:Y:S04]  /*31c0*/  ATOMS.OR RZ, [UR5+0x18], R0 ;  /* 0x00001800ffff798c */ /* 0x0005e8000b000005 */
[----:B------:R2:W-:Y:S01]  /*31d0*/  STS [UR6+0x140], R4 ;  /* 0x00014004ff007988 */ /* 0x0005e20008000806 */
[----:B------:R-:W-:Y:S05]  /*31e0*/  BRA `(.L_x_57) ;  /* 0x0000000000107947 */ /* 0x000fea0003800000 */
.L_x_56:
[----:B------:R-:W-:Y:S02]  /*31f0*/  MOV R0, 0xffffffff ;  /* 0xffffffff00007802 */ /* 0x000fe40000000f00 */
[----:B------:R-:W-:-:S03]  /*3200*/  MOV R4, 0x3230 ;  /* 0x0000323000047802 */ /* 0x000fc60000000f00 */
[----:B------:R2:W-:Y:S04]  /*3210*/  STS [UR6+0x140], R0 ;  /* 0x00014000ff007988 */ /* 0x0005e80008000806 */
[----:B-12--5:R-:W-:Y:S05]  /*3220*/  CALL.REL.NOINC `($__internal_1_$__cuda_sm10x_tcgen05_guardrail_trap_phase_invalid_during_alloc) ;  /* 0x0000006000b87944 */ /* 0x026fea0003c00000 */
.L_x_57:
[----:B------:R-:W-:Y:S05]  /*3230*/  WARPSYNC.ALL ;  /* 0x0000000000007948 */ /* 0x000fea0003800000 */
[----:B------:R-:W3:Y:S01]  /*3240*/  S2UR UR4, SR_CgaCtaId ;  /* 0x00000000000479c3 */ /* 0x000ee20000008800 */
[----:B------:R-:W-:Y:S01]  /*3250*/  UMOV UR41, 0x400 ;  /* 0x0000040000297882 */ /* 0x000fe20000000000 */
[----:B------:R-:W-:-:S06]  /*3260*/  NOP ;  /* 0x0000000000007918 */ /* 0x000fcc0000000000 */
[----:B------:R-:W-:Y:S06]  /*3270*/  BAR.ARV 0x6, 0xa0 ;  /* 0x0182800000007b1d */ /* 0x000fec0000002000 */
[----:B------:R-:W4:Y:S01]  /*3280*/  LDCU UR6, c[0x0][0x38c] ;  /* 0x00007180ff0677ac */ /* 0x000f220008000800 */
[----:B------:R-:W-:Y:S01]  /*3290*/  LOP3.LUT R2, R2, 0xffff, RZ, 0xc0, !PT ;  /* 0x0000ffff02027812 */ /* 0x000fe200078ec0ff */
[----:B------:R-:W-:Y:S01]  /*32a0*/  IMAD.MOV.U32 R11, RZ, RZ, 0x1 ;  /* 0x00000001ff0b7424 */ /* 0x000fe200078e00ff */
[----:B------:R-:W-:Y:S01]  /*32b0*/  CS2R R8, SRZ ;  /* 0x0000000000087805 */ /* 0x000fe2000001ff00 */
[----:B------:R-:W1:Y:S01]  /*32c0*/  LDCU UR7, c[0x0][0x38c] ;  /* 0x00007180ff0777ac */ /* 0x000e620008000800 */
[----:B------:R-:W-:Y:S01]  /*32d0*/  R2UR UR42, R2 ;  /* 0x00000000022a72ca */ /* 0x000fe200000e0000 */
[----:B------:R-:W-:Y:S01]  /*32e0*/  IMAD.MOV.U32 R10, RZ, RZ, RZ ;  /* 0x000000ffff0a7224 */ /* 0x000fe200078e00ff */
[----:B------:R-:W-:Y:S01]  /*32f0*/  UMOV UR45, URZ ;  /* 0x000000ff002d7c82 */ /* 0x000fe20008000000 */
[----:B------:R-:W-:Y:S01]  /*3300*/  UMOV UR39, URZ ;  /* 0x000000ff00277c82 */ /* 0x000fe20008000000 */
[----:B---3--:R-:W-:Y:S01]  /*3310*/  ULEA UR41, UR4, UR41, 0x18 ;  /* 0x0000002904297291 */ /* 0x008fe2000f8ec0ff */
[----:B------:R-:W-:Y:S01]  /*3320*/  UMOV UR62, 0x0 ;  /* 0x00000000003e7882 */ /* 0x000fe20000000000 */
[----:B------:R-:W-:-:S02]  /*3330*/  UMOV UR63, 0x4200490 ;  /* 0x04200490003f7882 */ /* 0x000fc40000000000 */
[----:B------:R-:W-:Y:S02]  /*3340*/  UIADD3 UR5, UPT, UPT, UR41, 0x4400, URZ ;  /* 0x0000440029057890 */ /* 0x000fe4000fffe0ff */
[----:B------:R-:W-:Y:S02]  /*3350*/  UIADD3 UR4, UPT, UPT, UR41, 0x14400, URZ ;  /* 0x0001440029047890 */ /* 0x000fe4000fffe0ff */
[----:B----4-:R-:W-:Y:S01]  /*3360*/  UIADD3 UR6, UPT, UPT, UR6, 0x7f, URZ ;  /* 0x0000007f06067890 */ /* 0x010fe2000fffe0ff */
[----:B--2---:R-:W2:Y:S01]  /*3370*/  LDS R0, [UR41+0x140] ;  /* 0x00014029ff007984 */ /* 0x004ea20008000800 */
[----:B------:R-:W-:Y:S02]  /*3380*/  USHF.R.U32.HI UR5, URZ, 0x4, UR5 ;  /* 0x00000004ff057899 */ /* 0x000fe40008011605 */
[----:B------:R-:W-:Y:S02]  /*3390*/  USHF.R.S32.HI UR47, URZ, 0x1f, UR6 ;  /* 0x0000001fff2f7899 */ /* 0x000fe40008011406 */
[----:B------:R-:W-:-:S02]  /*33a0*/  USHF.R.U32.HI UR4, URZ, 0x4, UR4 ;  /* 0x00000004ff047899 */ /* 0x000fc40008011604 */
[----:B------:R-:W-:Y:S02]  /*33b0*/  ULEA.HI UR47, UR47, UR6, URZ, 0x7 ;  /* 0x000000062f2f7291 */ /* 0x000fe4000f8f38ff */
[----:B------:R-:W-:Y:S02]  /*33c0*/  ULOP3.LUT UR5, UR5, 0x3fff, URZ, 0xc0, !UPT ;  /* 0x00003fff05057892 */ /* 0x000fe4000f8ec0ff */
[----:B------:R-:W-:Y:S02]  /*33d0*/  USHF.R.S32.HI UR47, URZ, 0x7, UR47 ;  /* 0x00000007ff2f7899 */ /* 0x000fe4000801142f */
[----:B------:R-:W-:Y:S02]  /*33e0*/  ULOP3.LUT UR4, UR4, 0x3fff, URZ, 0xc0, !UPT ;  /* 0x00003fff04047892 */ /* 0x000fe4000f8ec0ff */
[----:B------:R-:W-:Y:S01]  /*33f0*/  UISETP.LT.AND UP0, UPT, UR47, 0x1, UPT ;  /* 0x000000012f00788c */ /* 0x000fe2000bf01270 */
[----:B------:R-:W-:Y:S01]  /*3400*/  UMOV UR60, 0x0 ;  /* 0x00000000003c7882 */ /* 0x000fe20000000000 */
[----:B------:R-:W-:-:S02]  /*3410*/  UMOV UR61, 0x4200490 ;  /* 0x04200490003d7882 */ /* 0x000fc40000000000 */
[----:B------:R-:W-:Y:S01]  /*3420*/  USEL UR64, UR47, 0x1, !UP0 ;  /* 0x000000012f407887 */ /* 0x000fe2000c000000 */
[----:B------:R-:W-:Y:S01]  /*3430*/  UMOV UR58, 0x0 ;  /* 0x00000000003a7882 */ /* 0x000fe20000000000 */
[----:B------:R-:W-:Y:S01]  /*3440*/  UMOV UR59, 0x4200490 ;  /* 0x04200490003b7882 */ /* 0x000fe20000000000 */
[----:B------:R-:W-:Y:S01]  /*3450*/  UMOV UR56, 0x0 ;  /* 0x0000000000387882 */ /* 0x000fe20000000000 */
[----:B------:R-:W-:Y:S01]  /*3460*/  UMOV UR57, 0x4200490 ;  /* 0x0420049000397882 */ /* 0x000fe20000000000 */
[----:B------:R-:W-:Y:S01]  /*3470*/  UMOV UR54, 0x0 ;  /* 0x0000000000367882 */ /* 0x000fe20000000000 */
[----:B------:R-:W-:Y:S01]  /*3480*/  UMOV UR55, 0x4200490 ;  /* 0x0420049000377882 */ /* 0x000fe20000000000 */
[----:B------:R-:W-:Y:S01]  /*3490*/  UMOV UR52, 0x0 ;  /* 0x0000000000347882 */ /* 0x000fe20000000000 */
[----:B------:R-:W-:Y:S01]  /*34a0*/  UMOV UR53, 0x4200490 ;  /* 0x0420049000357882 */ /* 0x000fe20000000000 */
[----:B------:R-:W-:Y:S02]  /*34b0*/  ULOP3.LUT UR43, UR5, 0x10000, URZ, 0xfc, !UPT ;  /* 0x00010000052b7892 */ /* 0x000fe4000f8efcff */
[----:B------:R-:W-:-:S02]  /*34c0*/  ULOP3.LUT UR44, UR4, 0x10000, URZ, 0xfc, !UPT ;  /* 0x00010000042c7892 */ /* 0x000fc4000f8efcff */
[----:B------:R-:W-:Y:S02]  /*34d0*/  UIADD3 UR64, UPT, UPT, -UR64, URZ, URZ ;  /* 0x000000ff40407290 */ /* 0x000fe4000fffe1ff */
[----:B-1----:R-:W-:Y:S01]  /*34e0*/  UISETP.GE.AND UP4, UPT, UR7, 0x1, UPT ;  /* 0x000000010700788c */ /* 0x002fe2000bf86270 */
[----:B------:R-:W-:Y:S01]  /*34f0*/  UMOV UR50, 0x0 ;  /* 0x0000000000327882 */ /* 0x000fe20000000000 */
[----:B------:R-:W-:Y:S01]  /*3500*/  UMOV UR51, 0x4200490 ;  /* 0x0420049000337882 */ /* 0x000fe20000000000 */
[----:B------:R-:W-:Y:S01]  /*3510*/  UMOV UR48, 0x0 ;  /* 0x0000000000307882 */ /* 0x000fe20000000000 */
[----:B--2---:R-:W-:Y:S01]  /*3520*/  R2UR UR65, R0 ;  /* 0x00000000004172ca */ /* 0x004fe200000e0000 */
[----:B------:R-:W-:-:S14]  /*3530*/  UMOV UR49, 0x4200490 ;  /* 0x0420049000317882 */ /* 0x000fdc0000000000 */
.L_x_66:
[----:B------:R-:W-:Y:S02]  /*3540*/  LEA R0, R10, UR41, 0x3 ;  /* 0x000000290a007c11 */ /* 0x000fe4000f8e18ff */
[----:B------:R-:W-:Y:S02]  /*3550*/  SHF.L.U32 R2, R9, 0x1f, RZ ;  /* 0x0000001f09027819 */ /* 0x000fe400000006ff */
[----:B------:R-:W-:Y:S01]  /*3560*/  PLOP3.LUT P0, PT, PT, PT, UP4, 0x80, 0x8 ;  /* 0x000000000008781c */ /* 0x000fe20003f0f048 */
[----:B------:R-:W-:Y:S01]  /*3570*/  VIADD R3, R0, 0xa0 ;  /* 0x000000a000037836 */ /* 0x000fe20000000000 */
[----:B-1----:R-:W1:Y:S02]  /*3580*/  SYNCS.PHASECHK.TRANS64.TRYWAIT P1, [R0+URZ+0x90], R2 ;  /* 0x00009002000075a7 */ /* 0x002e6400080211ff */
[----:B-1-3--:R-:W-:Y:S09]  /*3590*/  @!P1 BRA `(.L_x_60) ;  /* 0x0000005400dc9947 */ /* 0x00aff20003800000 */
.L_x_153:
[----:B------:R-:W-:Y:S01]  /*35a0*/  LEA R4, R10, UR41, 0x4 ;  /* 0x000000290a047c11 */ /* 0x000fe2000f8e20ff */
[----:B------:R-:W-:Y:S01]  /*35b0*/  @UP4 ULEA UR4, UR39, UR41, 0x3 ;  /* 0x0000002927044291 */ /* 0x000fe2000f8e18ff */
[----:B------:R-:W-:Y:S01]  /*35c0*/  PLOP3.LUT P2, PT, PT, PT, PT, 0x80, 0x8 ;  /* 0x000000000008781c */ /* 0x000fe20003f4f070 */
[----:B------:R-:W-:Y:S01]  /*35d0*/  ULEA UR46, UR45, UR41, 0x3 ;  /* 0x000000292d2e7291 */ /* 0x000fe2000f8e18ff */
[----:B------:R-:W-:Y:S02]  /*35e0*/  PRMT R3, RZ, 0x654, R3 ;  /* 0x00000654ff037816 */ /* 0x000fe40000000003 */
[----:B------:R-:W2:Y:S01]  /*35f0*/  LDS.128 R4, [R4+0x120] ;  /* 0x0001200004047984 */ /* 0x000ea20000000c00 */
[----:B-1----:R-:W-:Y:S02]  /*3600*/  @P0 SHF.L.U32 R2, R8, 0x1f, RZ ;  /* 0x0000001f08020819 */ /* 0x002fe400000006ff */
[----:B------:R-:W-:Y:S01]  /*3610*/  SHF.L.U32 R0, R11, 0x1f, RZ ;  /* 0x0000001f0b007819 */ /* 0x000fe200000006ff */
[----:B------:R-:W-:Y:S01]  /*3620*/  @!PT LDS RZ, [RZ] ;  /* 0x00000000fffff984 */ /* 0x000fe20000000800 */
[----:B------:R-:W-:Y:S01]  /*3630*/  @!PT LDS RZ, [RZ] ;  /* 0x00000000fffff984 */ /* 0x000fe20000000800 */
[----:B------:R-:W-:Y:S01]  /*3640*/  @!PT LDS RZ, [RZ] ;  /* 0x00000000fffff984 */ /* 0x000fe20000000800 */
[----:B------:R-:W-:Y:S01]  /*3650*/  @!PT LDS RZ, [RZ] ;  /* 0x00000000fffff984 */ /* 0x000fe20000000800 */
[----:B------:R1:W-:Y:S06]  /*3660*/  MEMBAR.ALL.CTA ;  /* 0x0000000000007992 */ /* 0x0003ec0000008000 */
[----:B-1----:R-:W1:Y:S02]  /*3670*/  FENCE.VIEW.ASYNC.S ;  /* 0x00000000000073c6 */ /* 0x002e640000000000 */
[----:B-1----:R1:W-:Y:S01]  /*3680*/  SYNCS.ARRIVE.TRANS64.RED.A1T0 RZ, [R3+URZ], RZ ;  /* 0x000000ff03ff79a7 */ /* 0x0023e200081004ff */
[----:B------:R1:W3:Y:S01]  /*3690*/  @P0 SYNCS.PHASECHK.TRANS64.TRYWAIT P2, [UR4], R2 ;  /* 0x00000002ff0005a7 */ /* 0x0002e20008041104 */
[----:B------:R-:W-:Y:S01]  /*36a0*/  ULEA.HI UR4, UR45, UR45, URZ, 0x1 ;  /* 0x0000002d2d047291 */ /* 0x000fe2000f8f08ff */
[----:B--2---:R-:W-:-:S03]  /*36b0*/  LOP3.LUT P1, RZ, R6, 0x1, RZ, 0xc0, !PT ;  /* 0x0000000106ff7812 */ /* 0x004fc6000782c0ff */
[----:B------:R-:W-:Y:S02]  /*36c0*/  USHF.L.U32 UR5, UR4, 0x6, URZ ;  /* 0x0000000604057899 */ /* 0x000fe400080006ff */
[----:B------:R-:W-:Y:S02]  /*36d0*/  ULOP3.LUT UR36, UR4, 0xffe, URZ, 0xc0, !UPT ;  /* 0x00000ffe04247892 */ /* 0x000fe4000f8ec0ff */
[----:B------:R-:W-:Y:S02]  /*36e0*/  ULOP3.LUT UR4, UR5, 0xffffff80, URZ, 0xc0, !UPT ;  /* 0xffffff8005047892 */ /* 0x000fe4000f8ec0ff */
[----:B------:R-:W-:Y:S02]  /*36f0*/  UIADD3 UR36, UPT, UPT, -UR36, UR45, URZ ;  /* 0x0000002d24247290 */ /* 0x000fe4000fffe1ff */
[----:B------:R-:W-:Y:S01]  /*3700*/  UIADD3 UR4, UPT, UPT, UR65, UR4, URZ ;  /* 0x0000000441047290 */ /* 0x000fe2000fffe0ff */
[----:B------:R-:W2:Y:S03]  /*3710*/  SYNCS.PHASECHK.TRANS64.TRYWAIT P0, [UR46+0xd0], R0 ;  /* 0x0000d000ff0075a7 */ /* 0x000ea6000800112e */
[----:B------:R-:W-:Y:S01]  /*3720*/  ULEA UR36, UR36, UR4, 0x14 ;  /* 0x0000000424247291 */ /* 0x000fe2000f8ea0ff */
[----:B-123--:R-:W-:Y:S11]  /*3730*/  @!P0 BRA `(.L_x_61) ;  /* 0x0000005400888947 */ /* 0x00eff60003800000 */
.L_x_155:
[----:B------:R-:W-:Y:S01]  /*3740*/  IADD3 R10, PT, PT, R10, 0x1, RZ ;  /* 0x000000010a0a7810 */ /* 0x000fe20007ffe0ff */
[----:B------:R-:W-:Y:S06]  /*3750*/  BRA.U !UP4, `(.L_x_62) ;  /* 0x000000050c107547 */ /* 0x000fec000b800000 */
[----:B------:R-:W-:Y:S01]  /*3760*/  UPLOP3.LUT UP2, UPT, UPT, UPT, UPT, 0x40, 0x4 ;  /* 0x000000000004789c */ /* 0x000fe20003f4e870 */
[----:B------:R-:W-:Y:S01]  /*3770*/  UMOV UR38, UR64 ;  /* 0x0000004000267c82 */ /* 0x000fe20008000000 */
[----:B------:R-:W-:Y:S01]  /*3780*/  UMOV UR37, UR47 ;  /* 0x0000002f00257c82 */ /* 0x000fe20008000000 */
[----:B------:R-:W-:-:S08]  /*3790*/  UMOV UR5, UR39 ;  /* 0x0000002700057c82 */ /* 0x000fd00008000000 */
.L_x_65:
[----:B------:R-:W-:Y:S02]  /*37a0*/  UIADD3 UR38, UPT, UPT, UR38, 0x1, URZ ;  /* 0x0000000126267890 */ /* 0x000fe4000fffe0ff */
[----:B------:R-:W-:Y:S02]  /*37b0*/  ULEA UR7, UR5, UR41, 0x3 ;  /* 0x0000002905077291 */ /* 0x000fe4000f8e18ff */
[----:B------:R-:W-:Y:S01]  /*37c0*/  UISETP.NE.AND UP3, UPT, UR38, URZ, UPT ;  /* 0x000000ff2600728c */ /* 0x000fe2000bf65270 */
[----:B--23--:R-:W-:Y:S10]  /*37d0*/  @P2 BRA `(.L_x_63) ;  /* 0x00000000000c2947 */ /* 0x00cff40003800000 */
[----:B-1----:R-:W-:Y:S04]  /*37e0*/  SHF.L.U32 R2, R8, 0x1f, RZ ;  /* 0x0000001f08027819 */ /* 0x002fe800000006ff */
[----:B------:R-:W1:Y:S02]  /*37f0*/  SYNCS.PHASECHK.TRANS64.TRYWAIT P0, [UR7], R2 ;  /* 0x00000002ff0075a7 */ /* 0x000e640008001107 */
[----:B-1----:R-:W-:Y:S05]  /*3800*/  @!P0 BRA `(.L_x_64) ;  /* 0x00000054006c8947 */ /* 0x002fea0003800000 */
.L_x_63:
[----:B------:R-:W-:Y:S01]  /*3810*/  UISETP.NE.AND UP0, UPT, UR37, 0x1, UPT ;  /* 0x000000012500788c */ /* 0x000fe2000bf05270 */
[----:B------:R-:W-:Y:S01]  /*3820*/  PLOP3.LUT P2, PT, PT, PT, PT, 0x80, 0x8 ;  /* 0x000000000008781c */ /* 0x000fe20003f4f070 */
[----:B------:R-:W-:Y:S02]  /*3830*/  UIADD3 UR4, UPT, UPT, UR5, 0x1, URZ ;  /* 0x0000000105047890 */ /* 0x000fe4000fffe0ff */
[----:B------:R-:W-:Y:S02]  /*3840*/  UIADD3 UR40, UPT, UPT, UR7, 0x20, URZ ;  /* 0x0000002007287890 */ /* 0x000fe4000fffe0ff */
[----:B------:R-:W-:Y:S01]  /*3850*/  UISETP.NE.AND UP1, UPT, UR4, 0x4, UPT ;  /* 0x000000040400788c */ /* 0x000fe2000bf25270 */
[----:B------:R-:W-:Y:S01]  /*3860*/  PLOP3.LUT P0, PT, PT, PT, UP0, 0x80, 0x8 ;  /* 0x000000000008781c */ /* 0x000fe20003f0f008 */
[----:B------:R-:W-:Y:S02]  /*3870*/  UIADD3 UR37, UPT, UPT, UR37, -0x1, URZ ;  /* 0xffffffff25257890 */ /* 0x000fe4000fffe0ff */
[----:B------:R-:W-:Y:S02]  /*3880*/  USEL UR6, URZ, 0x1, UP1 ;  /* 0x00000001ff067887 */ /* 0x000fe40008800000 */
[----:B------:R-:W-:Y:S01]  /*3890*/  USEL UR39, UR4, URZ, UP1 ;  /* 0x000000ff04277287 */ /* 0x000fe20008800000 */
[----:B------:R-:W-:Y:S01]  /*38a0*/  UMOV UR7, 0x40004040 ;  /* 0x4000404000077882 */ /* 0x000fe20000000000 */
[----:B------:R-:W-:Y:S02]  /*38b0*/  UMOV UR35, 0x40004040 ;  /* 0x4000404000237882 */ /* 0x000fe40000000000 */
[----:B------:R-:W-:Y:S01]  /*38c0*/  @UP0 ULEA UR4, UR39, UR41, 0x3 ;  /* 0x0000002927040291 */ /* 0x000fe2000f8e18ff */
[----:B------:R-:W-:Y:S01]  /*38d0*/  LOP3.LUT R8, R8, UR6, RZ, 0x3c, !PT ;  /* 0x0000000608087c12 */ /* 0x000fe2000f8e3cff */
[----:B------:R-:W-:Y:S01]  /*38e0*/  ULEA UR6, UR5, UR44, 0xb ;  /* 0x0000002c05067291 */ /* 0x000fe2000f8e58ff */
[----:B------:R-:W-:Y:S02]  /*38f0*/  UMOV UR33, 0x40004040 ;  /* 0x4000404000217882 */ /* 0x000fe40000000000 */
[----:B-1----:R-:W-:Y:S01]  /*3900*/  @P0 SHF.L.U32 R0, R8, 0x1f, RZ ;  /* 0x0000001f08000819 */ /* 0x002fe200000006ff */
[----:B------:R-:W-:Y:S02]  /*3910*/  UIADD3 UR34, UPT, UPT, UR6, 0x2, URZ ;  /* 0x0000000206227890 */ /* 0x000fe4000fffe0ff */
[----:B------:R-:W-:Y:S01]  /*3920*/  UIADD3 UR30, UPT, UPT, UR6, 0x4, URZ ;  /* 0x00000004061e7890 */ /* 0x000fe2000fffe0ff */
[----:B------:R2:W3:Y:S01]  /*3930*/  @P0 SYNCS.PHASECHK.TRANS64.TRYWAIT P2, [UR4], R0 ;  /* 0x00000000ff0005a7 */ /* 0x0004e20008041104 */
[----:B------:R-:W-:Y:S02]  /*3940*/  ULEA UR4, UR5, UR43, 0xa ;  /* 0x0000002b05047291 */ /* 0x000fe4000f8e50ff */
[----:B------:R-:W-:Y:S02]  /*3950*/  UIADD3 UR26, UPT, UPT, UR6, 0x6, URZ ;  /* 0x00000006061a7890 */ /* 0x000fe4000fffe0ff */
        /* <DEDUP_REMOVED lines=10> */
[----:B------:R-:W-:Y:S01]  /*3a00*/  UIADD3 UR8, UPT, UPT, UR4, 0x206, URZ ;  /* 0x0000020604087890 */ /* 0x000fe2000fffe0ff */
[----:B------:R-:W-:Y:S01]  /*3a10*/  UMOV UR5, 0x40004040 ;  /* 0x4000404000057882 */ /* 0x000fe20000000000 */
[----:B------:R-:W-:Y:S01]  /*3a20*/  UMOV UR31, 0x40004040 ;  /* 0x40004040001f7882 */ /* 0x000fe20000000000 */
[----:B------:R1:W-:Y:S01]  /*3a30*/  UTCHMMA gdesc[UR4], gdesc[UR6], tmem[UR36], tmem[UR62], idesc[UR63], UP2 ;  /* 0x00ff3e06040075ea */ /* 0x0003e20009000024 */
[----:B------:R-:W-:Y:S01]  /*3a40*/  UPLOP3.LUT UP2, UPT, UPT, UPT, UPT, 0x80, 0x8 ;  /* 0x000000000008789c */ /* 0x000fe20003f4f070 */
[----:B------:R2:W-:Y:S01]  /*3a50*/  UTCHMMA gdesc[UR32], gdesc[UR34], tmem[UR36], tmem[UR60], idesc[UR61], UPT ;  /* 0x00ff3c22200075ea */ /* 0x0005e2000b800024 */
[----:B------:R-:W-:Y:S01]  /*3a60*/  UMOV UR29, 0x40004040 ;  /* 0x40004040001d7882 */ /* 0x000fe20000000000 */
[----:B------:R-:W-:Y:S01]  /*3a70*/  UMOV UR27, 0x40004040 ;  /* 0x40004040001b7882 */ /* 0x000fe20000000000 */
        /* <DEDUP_REMOVED lines=12> */
[----:B------:R-:W-:Y:S01]  /*3b40*/  UMOV UR9, 0x40004040 ;  /* 0x4000404000097882 */ /* 0x000fe20000000000 */
[----:B------:R2:W-:Y:S01]  /*3b50*/  UTCHMMA gdesc[UR12], gdesc[UR14], tmem[UR36], tmem[UR50], idesc[UR51], UPT ;  /* 0x00ff320e0c0075ea */ /* 0x0005e2000b800024 */
[----:B------:R2:W-:Y:S01]  /*3b60*/  UTCHMMA gdesc[UR8], gdesc[UR10], tmem[UR36], tmem[UR48], idesc[UR49], UPT ;  /* 0x00ff300a080075ea */ /* 0x0005e2000b800024 */
[----:B------:R2:W-:Y:S01]  /*3b70*/  UTCBAR.MULTICAST [UR40], URZ, UR42 ;  /* 0x000000ff280073e9 */ /* 0x0005e2000800082a */
[----:B-1----:R-:W-:Y:S01]  /*3b80*/  UMOV UR5, UR39 ;  /* 0x0000002700057c82 */ /* 0x002fe20008000000 */
[----:B------:R-:W-:Y:S05]  /*3b90*/  BRA.U UP3, `(.L_x_65) ;  /* 0xfffffffd03007547 */ /* 0x000fea000b83ffff */
.L_x_62:
[----:B------:R-:W-:Y:S01]  /*3ba0*/  UIADD3 UR4, UPT, UPT, UR45, 0x1, URZ ;  /* 0x000000012d047890 */ /* 0x000fe2000fffe0ff */
[C---:B------:R-:W-:Y:S01]  /*3bb0*/  ISETP.NE.AND P0, PT, R10.reuse, 0x2, PT ;  /* 0x000000020a00780c */ /* 0x040fe20003f05270 */
[----:B------:R-:W-:Y:S02]  /*3bc0*/  UIADD3 UR5, UPT, UPT, UR46, 0xb0, URZ ;  /* 0x000000b02e057890 */ /* 0x000fe4000fffe0ff */
[----:B------:R-:W-:Y:S01]  /*3bd0*/  UISETP.NE.AND UP0, UPT, UR4, 0x4, UPT ;  /* 0x000000040400788c */ /* 0x000fe2000bf05270 */
[----:B-12---:R-:W-:Y:S02]  /*3be0*/  SEL R0, RZ, 0x1, P0 ;  /* 0x00000001ff007807 */ /* 0x006fe40000000000 */
[----:B------:R-:W-:Y:S01]  /*3bf0*/  SEL R10, R10, RZ, P0 ;  /* 0x000000ff0a0a7207 */ /* 0x000fe20000000000 */
[----:B------:R-:W-:Y:S01]  /*3c00*/  USEL UR6, URZ, 0x1, UP0 ;  /* 0x00000001ff067887 */ /* 0x000fe20008000000 */
[----:B------:R-:W-:Y:S01]  /*3c10*/  LOP3.LUT R9, R9, R0, RZ, 0x3c, !PT ;  /* 0x0000000009097212 */ /* 0x000fe200078e3cff */
[----:B------:R-:W-:Y:S01]  /*3c20*/  USEL UR45, UR4, URZ, UP0 ;  /* 0x000000ff042d7287 */ /* 0x000fe20008000000 */
[----:B------:R1:W-:Y:S03]  /*3c30*/  UTCBAR [UR5], URZ ;  /* 0x000000ff050073e9 */ /* 0x0003e600080000ff */
[----:B------:R-:W-:Y:S01]  /*3c40*/  LOP3.LUT R11, R11, UR6, RZ, 0x3c, !PT ;  /* 0x000000060b0b7c12 */ /* 0x000fe2000f8e3cff */
[----:B------:R-:W-:Y:S07]  /*3c50*/  @P1 BRA `(.L_x_66) ;  /* 0xfffffff800381947 */ /* 0x000fee000383ffff */
[----:B------:R-:W2:Y:S01]  /*3c60*/  S2UR UR8, SR_CgaCtaId ;  /* 0x00000000000879c3 */ /* 0x000ea20000008800 */
[----:B------:R-:W-:Y:S01]  /*3c70*/  ELECT P0, URZ, PT ;  /* 0x0000000000ff782f */ /* 0x000fe20003800000 */
[----:B------:R-:W-:Y:S01]  /*3c80*/  IMAD.MOV.U32 R0, RZ, RZ, 0x1 ;  /* 0x00000001ff007424 */ /* 0x000fe200078e00ff */
[----:B------:R-:W-:Y:S01]  /*3c90*/  UIADD3 UR41, UPT, UPT, UR41, 0xd0, URZ ;  /* 0x000000d029297890 */ /* 0x000fe2000fffe0ff */
[----:B------:R-:W-:Y:S01]  /*3ca0*/  SHF.L.U32 R2, R11, 0x1f, RZ ;  /* 0x0000001f0b027819 */ /* 0x000fe200000006ff */
[----:B------:R-:W-:-:S03]  /*3cb0*/  UMOV UR4, 0x40 ;  /* 0x0000004000047882 */ /* 0x000fc60000000000 */
[----:B------:R-:W-:Y:S01]  /*3cc0*/  UVIRTCOUNT.DEALLOC.SMPOOL 0x80 ;  /* 0x000000800000784c */ /* 0x000fe20000000000 */
[----:B--2---:R-:W-:Y:S02]  /*3cd0*/  ULEA UR8, UR8, UR4, 0x18 ;  /* 0x0000000408087291 */ /* 0x004fe4000f8ec0ff */
[----:B------:R-:W-:-:S07]  /*3ce0*/  ULEA UR4, UR45, UR41, 0x3 ;  /* 0x000000292d047291 */ /* 0x000fce000f8e18ff */
[----:B------:R2:W-:Y:S02]  /*3cf0*/  @P0 STS.U8 [UR8+0x1c], R0 ;  /* 0x00001c00ff000988 */ /* 0x0005e40008000008 */
[----:B------:R-:W4:Y:S02]  /*3d00*/  SYNCS.PHASECHK.TRANS64.TRYWAIT P0, [UR4], R2 ;  /* 0x00000002ff0075a7 */ /* 0x000f240008001104 */
[----:B--2-4-:R-:W-:Y:S05]  /*3d10*/  @!P0 BRA `(.L_x_67) ;  /* 0x0000005000408947 */ /* 0x014fea0003800000 */
.L_x_158:
[----:B------:R-:W-:-:S04]  /*3d20*/  UIADD3 UR4, UPT, UPT, UR45, 0x1, URZ ;  /* 0x000000012d047890 */ /* 0x000fc8000fffe0ff */
[----:B------:R-:W-:-:S04]  /*3d30*/  UISETP.NE.AND UP0, UPT, UR4, 0x4, UPT ;  /* 0x000000040400788c */ /* 0x000fc8000bf05270 */
[----:B------:R-:W-:Y:S02]  /*3d40*/  USEL UR6, URZ, 0x1, UP0 ;  /* 0x00000001ff067887 */ /* 0x000fe40008000000 */
[----:B------:R-:W-:-:S04]  /*3d50*/  USEL UR4, UR4, URZ, UP0 ;  /* 0x000000ff04047287 */ /* 0x000fc80008000000 */
[----:B-1----:R-:W-:Y:S01]  /*3d60*/  ULEA UR5, UR4, UR41, 0x3 ;  /* 0x0000002904057291 */ /* 0x002fe2000f8e18ff */
[----:B--2---:R-:W-:-:S04]  /*3d70*/  LOP3.LUT R2, R11, UR6, RZ, 0x3c, !PT ;  /* 0x000000060b027c12 */ /* 0x004fc8000f8e3cff */
[----:B------:R-:W-:-:S04]  /*3d80*/  SHF.L.U32 R3, R2, 0x1f, RZ ;  /* 0x0000001f02037819 */ /* 0x000fc800000006ff */
[----:B------:R-:W1:Y:S02]  /*3d90*/  SYNCS.PHASECHK.TRANS64.TRYWAIT P0, [UR5], R3 ;  /* 0x00000003ff0075a7 */ /* 0x000e640008001105 */
[----:B-1----:R-:W-:Y:S05]  /*3da0*/  @!P0 BRA `(.L_x_68) ;  /* 0x0000005000348947 */ /* 0x002fea0003800000 */
.L_x_160:
        /* <DEDUP_REMOVED lines=9> */
.L_x_162:
[----:B------:R-:W-:-:S04]  /*3e40*/  UIADD3 UR4, UPT, UPT, UR4, 0x1, URZ ;  /* 0x0000000104047890 */ /* 0x000fc8000fffe0ff */
[----:B------:R-:W-:-:S04]  /*3e50*/  UISETP.NE.AND UP0, UPT, UR4, 0x4, UPT ;  /* 0x000000040400788c */ /* 0x000fc8000bf05270 */
[----:B------:R-:W-:Y:S02]  /*3e60*/  USEL UR5, URZ, 0x1, UP0 ;  /* 0x00000001ff057887 */ /* 0x000fe40008000000 */
[----:B------:R-:W-:-:S04]  /*3e70*/  USEL UR4, UR4, URZ, UP0 ;  /* 0x000000ff04047287 */ /* 0x000fc80008000000 */
[----:B------:R-:W-:Y:S01]  /*3e80*/  ULEA UR4, UR4, UR41, 0x3 ;  /* 0x0000002904047291 */ /* 0x000fe2000f8e18ff */
[----:B------:R-:W-:-:S04]  /*3e90*/  LOP3.LUT R2, R2, UR5, RZ, 0x3c, !PT ;  /* 0x0000000502027c12 */ /* 0x000fc8000f8e3cff */
[----:B------:R-:W-:-:S04]  /*3ea0*/  SHF.L.U32 R2, R2, 0x1f, RZ ;  /* 0x0000001f02027819 */ /* 0x000fc800000006ff */
[----:B------:R-:W2:Y:S02]  /*3eb0*/  SYNCS.PHASECHK.TRANS64.TRYWAIT P0, [UR4], R2 ;  /* 0x00000002ff0075a7 */ /* 0x000ea40008001104 */
[----:B--2---:R-:W-:Y:S05]  /*3ec0*/  @!P0 BRA `(.L_x_70) ;  /* 0x00000050001c8947 */ /* 0x004fea0003800000 */
.L_x_164:
[----:B------:R-:W-:Y:S01]  /*3ed0*/  NOP ;  /* 0x0000000000007918 */ /* 0x000fe20000000000 */
[----:B-1----:R-:W1:Y:S01]  /*3ee0*/  LDS R0, [UR8+0x14] ;  /* 0x00001408ff007984 */ /* 0x002e620008000800 */
[----:B------:R-:W-:Y:S01]  /*3ef0*/  ULOP3.LUT UR4, UR65, 0xffff, URZ, 0xc0, !UPT ;  /* 0x0000ffff41047892 */ /* 0x000fe2000f8ec0ff */
[----:B------:R-:W-:Y:S01]  /*3f00*/  UMOV UR5, 0xffff ;  /* 0x0000ffff00057882 */ /* 0x000fe20000000000 */
[----:B------:R-:W-:Y:S02]  /*3f10*/  UMOV UR6, 0x1 ;  /* 0x0000000100067882 */ /* 0x000fe40000000000 */
[----:B------:R-:W-:-:S04]  /*3f20*/  USHF.R.U32.HI UR4, URZ, 0x5, UR4 ;  /* 0x00000005ff047899 */ /* 0x000fc80008011604 */
[----:B------:R-:W-:Y:S02]  /*3f30*/  USHF.L.U32 UR5, UR5, UR4, URZ ;  /* 0x0000000405057299 */ /* 0x000fe400080006ff */
[----:B------:R-:W-:-:S04]  /*3f40*/  USHF.L.U32 UR4, UR6, UR4, URZ ;  /* 0x0000000406047299 */ /* 0x000fc800080006ff */
[----:B-1----:R-:W-:-:S04]  /*3f50*/  LOP3.LUT R0, R0, UR5, RZ, 0xc0, !PT ;  /* 0x0000000500007c12 */ /* 0x002fc8000f8ec0ff */
[----:B------:R-:W-:-:S13]  /*3f60*/  ISETP.NE.AND P0, PT, R0, UR5, PT ;  /* 0x0000000500007c0c */ /* 0x000fda000bf05270 */
[----:B------:R-:W-:Y:S05]  /*3f70*/  @P0 BRA `(.L_x_71) ;  /* 0x0000000000580947 */ /* 0x000fea0003800000 */
[----:B------:R-:W1:Y:S02]  /*3f80*/  LDS R0, [UR8+0x18] ;  /* 0x00001808ff007984 */ /* 0x000e640008000800 */
[----:B-1----:R-:W-:-:S04]  /*3f90*/  LOP3.LUT R0, R0, UR4, RZ, 0xc0, !PT ;  /* 0x0000000400007c12 */ /* 0x002fc8000f8ec0ff */
[----:B------:R-:W-:-:S13]  /*3fa0*/  ISETP.NE.AND P0, PT, R0, UR4, PT ;  /* 0x0000000400007c0c */ /* 0x000fda000bf05270 */
[----:B------:R-:W-:Y:S05]  /*3fb0*/  @P0 BRA `(.L_x_72) ;  /* 0x00000000003c0947 */ /* 0x000fea0003800000 */
[----:B------:R-:W1:Y:S01]  /*3fc0*/  S2R R2, SR_LANEID ;  /* 0x0000000000027919 */ /* 0x000e620000000000 */
[----:B------:R-:W-:-:S06]  /*3fd0*/  ULOP3.LUT UR5, URZ, UR5, URZ, 0x33, !UPT ;  /* 0x00000005ff057292 */ /* 0x000fcc000f8e33ff */
[----:B------:R-:W-:-:S04]  /*3fe0*/  IMAD.U32 R0, RZ, RZ, UR5 ;  /* 0x00000005ff007e24 */ /* 0x000fc8000f8e00ff */
[----:B------:R2:W4:Y:S02]  /*3ff0*/  REDUX UR7, R0 ;  /* 0x00000000000773c4 */ /* 0x0005240000000000 */
[----:B------:R1:W-:Y:S01]  /*4000*/  UTCATOMSWS.AND URZ, UR5 ;  /* 0x0000000500ff79e3 */ /* 0x0003e20008000000 */
[----:B--2---:R-:W-:Y:S01]  /*4010*/  LOP3.LUT R0, RZ, UR4, RZ, 0x33, !PT ;  /* 0x00000004ff007c12 */ /* 0x004fe2000f8e33ff */
[----:B------:R-:W-:Y:S02]  /*4020*/  VOTEU.ANY UR4, UPT, PT ;  /* 0x0000000000047886 */ /* 0x000fe400038e0100 */
[----:B------:R-:W-:Y:S02]  /*4030*/  UFLO.U32 UR4, UR4 ;  /* 0x00000004000472bd */ /* 0x000fe400080e0000 */
[----:B------:R-:W2:Y:S04]  /*4040*/  REDUX UR6, R0 ;  /* 0x00000000000673c4 */ /* 0x000ea80000000000 */
[----:B-1----:R-:W-:-:S02]  /*4050*/  ISETP.EQ.U32.AND P0, PT, R2, UR4, PT ;  /* 0x0000000402007c0c */ /* 0x002fc4000bf02070 */
[----:B----4-:R-:W-:-:S11]  /*4060*/  MOV R2, UR7 ;  /* 0x0000000700027c02 */ /* 0x010fd60008000f00 */
[----:B------:R1:W-:Y:S01]  /*4070*/  @P0 ATOMS.AND RZ, [UR8+0x14], R2 ;  /* 0x00001402ffff098c */ /* 0x0003e2000a800008 */
[----:B--2---:R-:W-:-:S05]  /*4080*/  IMAD.U32 R0, RZ, RZ, UR6 ;  /* 0x00000006ff007e24 */ /* 0x004fca000f8e00ff */
[----:B------:R1:W-:Y:S01]  /*4090*/  @P0 ATOMS.AND RZ, [UR8+0x18], R0 ;  /* 0x00001800ffff098c */ /* 0x0003e2000a800008 */
[----:B------:R-:W-:Y:S05]  /*40a0*/  BRA `(.L_x_73) ;  /* 0x0000000000147947 */ /* 0x000fea0003800000 */
.L_x_72:
[----:B------:R-:W-:Y:S02]  /*40b0*/  MOV R2, 0x40d0 ;  /* 0x000040d000027802 */ /* 0x000fe40000000f00 */
[----:B---3-5:R-:W-:Y:S05]  /*40c0*/  CALL.REL.NOINC `($__internal_0_$__cuda_sm10x_tcgen05_guardrail_trap_col_being_dealloced_not_returned_by_alloc) ;  /* 0x0000005400047944 */ /* 0x028fea0003c00000 */
[----:B------:R-:W-:Y:S05]  /*40d0*/  BRA `(.L_x_73) ;  /* 0x0000000000087947 */ /* 0x000fea0003800000 */
.L_x_71:
[----:B------:R-:W-:Y:S02]  /*40e0*/  MOV R2, 0x4100 ;  /* 0x0000410000027802 */ /* 0x000fe40000000f00 */
[----:B---3-5:R-:W-:Y:S05]  /*40f0*/  CALL.REL.NOINC `($__internal_2_$__cuda_sm10x_tcgen05_guardrail_trap_unallocated_columns_being_dealloced) ;  /* 0x0000005400107944 */ /* 0x028fea0003c00000 */
.L_x_73:
[----:B------:R-:W-:Y:S01]  /*4100*/  NOP ;  /* 0x0000000000007918 */ /* 0x000fe20000000000 */
[----:B------:R-:W-:Y:S05]  /*4110*/  EXIT ;  /* 0x000000000000794d */ /* 0x000fea0003800000 */
.L_x_55:
[----:B------:R-:W-:-:S09]  /*4120*/  UISETP.NE.OR UP0, UPT, UR18, 0x3, !UP3 ;  /* 0x000000031200788c */ /* 0x000fd2000df05670 */
[----:B------:R-:W-:Y:S05]  /*4130*/  BRA.U UP0, `(.L_x_74) ;  /* 0x0000001100807547 */ /* 0x000fea000b800000 */
[----:B------:R-:W2:Y:S01]  /*4140*/  LDCU.64 UR4, c[0x0][0x888] ;  /* 0x00011100ff0477ac */ /* 0x000ea20008000a00 */
[----:B------:R-:W3:Y:S01]  /*4150*/  LDC.64 R12, c[0x0][0x348] ;  /* 0x0000d200ff0c7b82 */ /* 0x000ee20000000a00 */
[----:B------:R-:W-:Y:S02]  /*4160*/  HFMA2 R9, -RZ, RZ, 0, 0 ;  /* 0x00000000ff097431 */ /* 0x000fe400000001ff */
[----:B------:R-:W-:Y:S01]  /*4170*/  IMAD.MOV.U32 R11, RZ, RZ, 0x1 ;  /* 0x00000001ff0b7424 */ /* 0x000fe200078e00ff */
[----:B------:R-:W4:Y:S01]  /*4180*/  LDCU UR38, c[0x0][0x370] ;  /* 0x00006e00ff2677ac */ /* 0x000f220008000800 */
[----:B------:R-:W-:Y:S01]  /*4190*/  IMAD.MOV.U32 R10, RZ, RZ, RZ ;  /* 0x000000ffff0a7224 */ /* 0x000fe200078e00ff */
[----:B------:R-:W-:Y:S01]  /*41a0*/  MOV R3, 0x1000 ;  /* 0x0000100000037802 */ /* 0x000fe20000000f00 */
[----:B------:R-:W4:Y:S01]  /*41b0*/  LDCU.128 UR48, c[0x0][0xb10] ;  /* 0x00016200ff3077ac */ /* 0x000f220008000c00 */
[----:B------:R-:W1:Y:S01]  /*41c0*/  LDCU UR37, c[0x0][0x374] ;  /* 0x00006e80ff2577ac */ /* 0x000e620008000800 */
[----:B------:R-:W1:Y:S01]  /*41d0*/  LDCU.64 UR30, c[0x0][0x890] ;  /* 0x00011200ff1e77ac */ /* 0x000e620008000a00 */
[----:B------:R-:W1:Y:S01]  /*41e0*/  LDCU UR15, c[0x0][0xb0c] ;  /* 0x00016180ff0f77ac */ /* 0x000e620008000800 */
[----:B--2---:R-:W-:Y:S01]  /*41f0*/  UISETP.NE.U32.AND UP0, UPT, UR4, URZ, UPT ;  /* 0x000000ff0400728c */ /* 0x004fe2000bf05070 */
[----:B------:R-:W2:Y:S01]  /*4200*/  LDCU UR44, c[0x0][0xb20] ;  /* 0x00016400ff2c77ac */ /* 0x000ea20008000800 */
[----:B------:R-:W2:Y:S01]  /*4210*/  LDCU UR4, c[0x0][0xb30] ;  /* 0x00016600ff0477ac */ /* 0x000ea20008000800 */
[----:B------:R-:W-:Y:S01]  /*4220*/  UMOV UR21, 0x400 ;  /* 0x0000040000157882 */ /* 0x000fe20000000000 */
[----:B----4-:R-:W-:-:S02]  /*4230*/  UIMAD.WIDE.U32 UR6, UR38, UR48, URZ ;  /* 0x00000030260672a5 */ /* 0x010fc4000f8e00ff */
[----:B-1----:R-:W-:Y:S02]  /*4240*/  UIMAD.WIDE.U32 UR8, UR37, UR51, URZ ;  /* 0x00000033250872a5 */ /* 0x002fe4000f8e00ff */
[----:B------:R-:W-:Y:S02]  /*4250*/  ULEA UR21, UR47, UR21, 0x18 ;  /* 0x000000152f157291 */ /* 0x000fe4000f8ec0ff */
[----:B------:R-:W-:Y:S02]  /*4260*/  USEL UR39, URZ, 0x1, UP6 ;  /* 0x00000001ff277887 */ /* 0x000fe4000b000000 */
[----:B------:R-:W-:Y:S02]  /*4270*/  UISETP.NE.U32.AND UP6, UPT, UR30, URZ, UPT ;  /* 0x000000ff1e00728c */ /* 0x000fe4000bfc5070 */
[----:B------:R-:W-:Y:S02]  /*4280*/  UIADD3 UR40, UPT, UPT, UR21, 0x58, URZ ;  /* 0x0000005815287890 */ /* 0x000fe4000fffe0ff */
[----:B------:R-:W-:-:S02]  /*4290*/  UISETP.NE.AND.EX UP5, UPT, UR5, URZ, UPT, UP0 ;  /* 0x000000ff0500728c */ /* 0x000fc4000bfa5300 */
[----:B------:R-:W-:Y:S01]  /*42a0*/  UISETP.NE.AND UP0, UPT, UR42, 0x1, UPT ;  /* 0x000000012a00788c */ /* 0x000fe2000bf05270 */
[----:B------:R-:W-:Y:S01]  /*42b0*/  UMOV UR6, UR7 ;  /* 0x0000000700067c82 */ /* 0x000fe20008000000 */
[----:B------:R-:W-:Y:S01]  /*42c0*/  UMOV UR41, UR9 ;  /* 0x0000000900297c82 */ /* 0x000fe20008000000 */
[----:B------:R-:W-:Y:S02]  /*42d0*/  UISETP.NE.AND UP0, UPT, UR15, 0x1, UPT ;  /* 0x000000010f00788c */ /* 0x000fe4000bf05270 */
[----:B------:R-:W-:Y:S02]  /*42e0*/  UPLOP3.LUT UP4, UPT, UPT, UPT, UPT, 0x40, 0x4 ;  /* 0x000000000004789c */ /* 0x000fe40003f8e870 */
[----:B------:R-:W-:Y:S01]  /*42f0*/  UISETP.GE.AND UP2, UPT, UR42, 0x1, UPT ;  /* 0x000000012a00788c */ /* 0x000fe2000bf46270 */
[----:B------:R-:W1:Y:S01]  /*4300*/  LDCU.64 UR22, c[0x0][0xb28] ;  /* 0x00016500ff1677ac */ /* 0x000e620008000a00 */
[----:B------:R-:W-:Y:S02]  /*4310*/  UISETP.NE.AND.EX UP6, UPT, UR31, URZ, UPT, UP6 ;  /* 0x000000ff1f00728c */ /* 0x000fe4000bfc5360 */
[----:B------:R-:W-:-:S02]  /*4320*/  UIADD3 UR33, UPT, UPT, UR21, 0x40, URZ ;  /* 0x0000004015217890 */ /* 0x000fc4000fffe0ff */
[----:B------:R-:W-:Y:S02]  /*4330*/  UIADD3 UR25, UPT, UPT, UR21, 0x48, URZ ;  /* 0x0000004815197890 */ /* 0x000fe4000fffe0ff */
[----:B------:R-:W-:Y:S02]  /*4340*/  UIADD3 UR17, UPT, UPT, UR21, 0x50, URZ ;  /* 0x0000005015117890 */ /* 0x000fe4000fffe0ff */
[----:B------:R-:W-:Y:S02]  /*4350*/  UPRMT UR40, UR47, 0x654, UR40 ;  /* 0x000006542f287896 */ /* 0x000fe40008000028 */
[----:B------:R-:W-:Y:S02]  /*4360*/  USHF.R.U32.HI UR43, URZ, UR49, UR6 ;  /* 0x00000031ff2b7299 */ /* 0x000fe40008011606 */
[----:B--2---:R-:W-:Y:S02]  /*4370*/  USHF.R.U32.HI UR41, URZ, UR44, UR41 ;  /* 0x0000002cff297299 */ /* 0x004fe40008011629 */
[----:B------:R-:W-:-:S02]  /*4380*/  UISETP.NE.AND UP0, UPT, UR50, 0x1, UPT ;  /* 0x000000013200788c */ /* 0x000fc4000bf05270 */
[----:B---3--:R-:W-:-:S11]  /*4390*/  UISETP.NE.AND UP3, UPT, UR4, 0x1, UPT ;  /* 0x000000010400788c */ /* 0x008fd6000bf65270 */
.L_x_85:
[C---:B------:R-:W-:Y:S02]  /*43a0*/  LEA R8, R10.reuse, UR21, 0x3 ;  /* 0x000000150a087c11 */ /* 0x040fe4000f8e18ff */
[----:B------:R-:W-:Y:S02]  /*43b0*/  SHF.L.U32 R0, R9, 0x1f, RZ ;  /* 0x0000001f09007819 */ /* 0x000fe400000006ff */
[----:B------:R-:W-:Y:S02]  /*43c0*/  LEA R4, R10, UR21, 0x4 ;  /* 0x000000150a047c11 */ /* 0x000fe4000f8e20ff */
[----:B--2---:R-:W2:Y:S02]  /*43d0*/  SYNCS.PHASECHK.TRANS64.TRYWAIT P0, [R8+URZ+0x90], R0 ;  /* 0x00009000080075a7 */ /* 0x004ea400080011ff */
[----:B--2---:R-:W-:Y:S05]  /*43e0*/  @!P0 BRA `(.L_x_75) ;  /* 0x0000004800ec8947 */ /* 0x004fea0003800000 */
.L_x_165:
[----:B------:R-:W3:Y:S01]  /*43f0*/  LDS.128 R4, [R4+0x120] ;  /* 0x0001200004047984 */ /* 0x000ee20000000c00 */
[----:B------:R-:W-:Y:S01]  /*4400*/  UISETP.GE.AND UP0, UPT, UR42, 0x1, UPT ;  /* 0x000000012a00788c */ /* 0x000fe2000bf06270 */
[----:B------:R-:W-:Y:S01]  /*4410*/  @!PT LDS RZ, [RZ] ;  /* 0x00000000fffff984 */ /* 0x000fe20000000800 */
[----:B------:R-:W-:Y:S01]  /*4420*/  @!PT LDS RZ, [RZ] ;  /* 0x00000000fffff984 */ /* 0x000fe20000000800 */
[----:B------:R-:W-:Y:S01]  /*4430*/  @!PT LDS RZ, [RZ] ;  /* 0x00000000fffff984 */ /* 0x000fe20000000800 */
[----:B------:R-:W-:Y:S01]  /*4440*/  @!PT LDS RZ, [RZ] ;  /* 0x00000000fffff984 */ /* 0x000fe20000000800 */
[----:B------:R4:W-:Y:S06]  /*4450*/  MEMBAR.ALL.CTA ;  /* 0x0000000000007992 */ /* 0x0009ec0000008000 */
[----:B----4-:R-:W4:Y:S01]  /*4460*/  FENCE.VIEW.ASYNC.S ;  /* 0x00000000000073c6 */ /* 0x010f220000000000 */
[----:B---3--:R-:W-:Y:S11]  /*4470*/  LOP3.LUT P0, RZ, R6, 0x1, RZ, 0xc0, !PT ;  /* 0x0000000106ff7812 */ /* 0x008ff6000780c0ff */
[----:B------:R-:W-:Y:S02]  /*4480*/  @!UPT UIADD3 URZ, UPT, UPT, URZ, URZ, URZ ;  /* 0x000000fffffff290 */ /* 0x000fe4000fffe0ff */
[----:B----4-:R-:W-:Y:S01]  /*4490*/  VOTEU.ANY UP2, P0 ;  /* 0x0000000000ff7886 */ /* 0x010fe20000040100 */
[----:B------:R-:W-:Y:S11]  /*44a0*/  PLOP3.LUT P0, PT, PT, PT, UP2, 0x80, 0x8 ;  /* 0x000000000008781c */ /* 0x000ff60003f0f028 */
[----:B------:R-:W-:Y:S02]  /*44b0*/  @!UPT UIADD3 URZ, UPT, UPT, URZ, URZ, URZ ;  /* 0x000000fffffff290 */ /* 0x000fe4000fffe0ff */
[----:B--2---:R-:W-:Y:S02]  /*44c0*/  @P0 SHF.R.U32.HI R0, RZ, 0x10, R5 ;  /* 0x00000010ff000819 */ /* 0x004fe40000011605 */
[----:B------:R-:W-:Y:S02]  /*44d0*/  @P0 MOV R2, R4 ;  /* 0x0000000400020202 */ /* 0x000fe40000000f00 */
[----:B------:R-:W-:Y:S01]  /*44e0*/  @P0 R2UR UR4, R0 ;  /* 0x00000000000402ca */ /* 0x000fe200000e0000 */
[----:B------:R-:W-:Y:S01]  /*44f0*/  VIADD R0, R8, 0xa0 ;  /* 0x000000a008007836 */ /* 0x000fe20000000000 */
[----:B------:R-:W-:Y:S02]  /*4500*/  @P0 LOP3.LUT R4, R5, 0xffff, RZ, 0xc0, !PT ;  /* 0x0000ffff05040812 */ /* 0x000fe400078ec0ff */
[----:B------:R-:W-:Y:S02]  /*4510*/  @P0 R2UR UR6, R2 ;  /* 0x00000000020602ca */ /* 0x000fe400000e0000 */
[----:B------:R-:W-:Y:S02]  /*4520*/  PRMT R0, RZ, 0x654, R0 ;  /* 0x00000654ff007816 */ /* 0x000fe40000000000 */
[----:B------:R-:W-:Y:S02]  /*4530*/  @P0 R2UR UR5, R4 ;  /* 0x00000000040502ca */ /* 0x000fe400000e0000 */
[----:B------:R2:W-:Y:S03]  /*4540*/  SYNCS.ARRIVE.TRANS64.RED.A1T0 RZ, [R0+URZ], RZ ;  /* 0x000000ff00ff79a7 */ /* 0x0005e600081004ff */
[----:B------:R-:W-:Y:S04]  /*4550*/  @UP2 UMOV UR29, UR4 ;  /* 0x00000004001d2c82 */ /* 0x000fe80008000000 */
[----:B------:R-:W-:Y:S04]  /*4560*/  @UP2 UMOV UR14, UR6 ;  /* 0x00000006000e2c82 */ /* 0x000fe80008000000 */
[----:B------:R-:W-:Y:S01]  /*4570*/  @UP2 UMOV UR13, UR5 ;  /* 0x00000005000d2c82 */ /* 0x000fe20008000000 */
[----:B------:R-:W-:Y:S05]  /*4580*/  BRA.U !UP0, `(.L_x_76) ;  /* 0x0000000108c07547 */ /* 0x000fea000b800000 */
[----:B------:R-:W-:Y:S02]  /*4590*/  UIMAD.WIDE.U32 UR18, UR13, UR51, URZ ;  /* 0x000000330d1272a5 */ /* 0x000fe4000f8e00ff */
[----:B------:R-:W-:Y:S02]  /*45a0*/  UP2UR UR16, UPR, URZ, 0x4 ;  /* 0x00000004ff107883 */ /* 0x000fe40008000000 */
[----:B------:R-:W-:Y:S02]  /*45b0*/  UISETP.NE.AND UP2, UPT, UR50, 0x1, UPT ;  /* 0x000000013200788c */ /* 0x000fe4000bf45270 */
[----:B------:R-:W-:Y:S02]  /*45c0*/  UIMAD.WIDE.U32 UR26, UR14, UR48, URZ ;  /* 0x000000300e1a72a5 */ /* 0x000fe4000f8e00ff */
[----:B------:R-:W-:Y:S02]  /*45d0*/  USEL UR4, UR37, UR41, !UP2 ;  /* 0x0000002925047287 */ /* 0x000fe4000d000000 */
[----:B------:R-:W-:Y:S02]  /*45e0*/  UISETP.NE.AND UP0, UPT, UR15, 0x1, UPT ;  /* 0x000000010f00788c */ /* 0x000fe4000bf05270 */
[----:B------:R-:W-:Y:S02]  /*45f0*/  UP2UR UR20, UPR, URZ, 0x2 ;  /* 0x00000002ff147883 */ /* 0x000fe40008000000 */
[----:B------:R-:W-:Y:S02]  /*4600*/  UISETP.NE.AND UP1, UPT, UR42, 0x1, UPT ;  /* 0x000000012a00788c */ /* 0x000fe4000bf25270 */
[----:B-1----:R-:W-:Y:S02]  /*4610*/  UIMAD.WIDE.U32 UR8, UR4, UR22, URZ ;  /* 0x00000016040872a5 */ /* 0x002fe4000f8e00ff */
[----:B------:R-:W-:Y:S01]  /*4620*/  USEL UR7, UR38, UR43, !UP0 ;  /* 0x0000002b26077287 */ /* 0x000fe2000c000000 */
[----:B------:R-:W-:Y:S02]  /*4630*/  UMOV UR5, UR19 ;  /* 0x0000001300057c82 */ /* 0x000fe40008000000 */
[----:B------:R-:W-:Y:S02]  /*4640*/  USHF.R.U32.HI UR6, URZ, UR44, UR5 ;  /* 0x0000002cff067299 */ /* 0x000fe40008011605 */
[----:B------:R-:W-:Y:S02]  /*4650*/  UIMAD.WIDE.U32 UR10, UR7, UR22, URZ ;  /* 0x00000016070a72a5 */ /* 0x000fe4000f8e00ff */
[----:B------:R-:W-:Y:S02]  /*4660*/  USEL UR6, UR13, UR6, !UP2 ;  /* 0x000000060d067287 */ /* 0x000fe4000d000000 */
[----:B------:R-:W-:Y:S01]  /*4670*/  UISETP.NE.AND UP2, UPT, UR16, URZ, UPT ;  /* 0x000000ff1000728c */ /* 0x000fe2000bf45270 */
[----:B------:R-:W-:Y:S02]  /*4680*/  UMOV UR5, UR27 ;  /* 0x0000001b00057c82 */ /* 0x000fe40008000000 */
[----:B------:R-:W-:Y:S03]  /*4690*/  USHF.R.U32.HI UR12, URZ, UR49, UR5 ;  /* 0x00000031ff0c7299 */ /* 0x000fe60008011605 */
[----:B------:R-:W-:Y:S02]  /*46a0*/  UMOV UR5, UR9 ;  /* 0x0000000900057c82 */ /* 0x000fe40008000000 */
[----:B------:R-:W-:Y:S03]  /*46b0*/  @UP1 USHF.R.U32.HI UR4, URZ, UR23, UR5 ;  /* 0x00000017ff041299 */ /* 0x000fe60008011605 */
[----:B------:R-:W-:Y:S01]  /*46c0*/  UMOV UR5, UR11 ;  /* 0x0000000b00057c82 */ /* 0x000fe20008000000 */
[----:B------:R-:W-:Y:S02]  /*46d0*/  UIMAD UR4, UR42, UR4, URZ ;  /* 0x000000042a0472a4 */ /* 0x000fe4000f8e02ff */
[----:B------:R-:W-:Y:S02]  /*46e0*/  @UP1 USHF.R.U32.HI UR7, URZ, UR23, UR5 ;  /* 0x00000017ff071299 */ /* 0x000fe40008011605 */
[----:B------:R-:W-:Y:S02]  /*46f0*/  USEL UR5, UR14, UR12, !UP0 ;  /* 0x0000000c0e057287 */ /* 0x000fe4000c000000 */
[----:B------:R-:W-:Y:S02]  /*4700*/  UIMAD.WIDE.U32 UR10, UR6, UR22, URZ ;  /* 0x00000016060a72a5 */ /* 0x000fe4000f8e00ff */
[----:B------:R-:W-:Y:S02]  /*4710*/  UIMAD UR8, UR42, UR7, URZ ;  /* 0x000000072a0872a4 */ /* 0x000fe4000f8e02ff */
[----:B------:R-:W-:Y:S03]  /*4720*/  UISETP.GE.AND UP0, UPT, UR6, UR4, UPT ;  /* 0x000000040600728c */ /* 0x000fe6000bf06270 */
[----:B------:R-:W-:Y:S01]  /*4730*/  UMOV UR4, UR11 ;  /* 0x0000000b00047c82 */ /* 0x000fe20008000000 */
[----:B------:R-:W-:Y:S02]  /*4740*/  UISETP.GE.OR UP0, UPT, UR5, UR8, UP0 ;  /* 0x000000080500728c */ /* 0x000fe40008706670 */
[----:B------:R-:W-:Y:S02]  /*4750*/  USHF.R.U32.HI UR4, URZ, UR23, UR4 ;  /* 0x00000017ff047299 */ /* 0x000fe40008011604 */
[----:B------:R-:W-:Y:S02]  /*4760*/  UIMAD.WIDE.U32 UR8, UR5, UR22, URZ ;  /* 0x00000016050872a5 */ /* 0x000fe4000f8e00ff */
[----:B------:R-:W-:Y:S04]  /*4770*/  USEL UR10, UR6, UR4, !UP1 ;  /* 0x00000004060a7287 */ /* 0x000fe8000c800000 */
[----:B------:R-:W-:Y:S01]  /*4780*/  UIADD3 UR11, UPT, UPT, -UR10, URZ, URZ ;  /* 0x000000ff0a0b7290 */ /* 0x000fe2000fffe1ff */
[----:B------:R-:W-:Y:S02]  /*4790*/  @!UP0 UMOV UR4, UR9 ;  /* 0x0000000900048c82 */ /* 0x000fe40008000000 */
[----:B------:R-:W-:Y:S02]  /*47a0*/  @!UP0 USHF.R.U32.HI UR4, URZ, UR23, UR4 ;  /* 0x00000017ff048299 */ /* 0x000fe40008011604 */
[----:B------:R-:W-:Y:S02]  /*47b0*/  UIMAD UR8, UR42, UR11, UR6 ;  /* 0x0000000b2a0872a4 */ /* 0x000fe4000f8e0206 */
[----:B------:R-:W-:Y:S02]  /*47c0*/  @!UP0 USEL UR4, UR5, UR4, !UP1 ;  /* 0x0000000405048287 */ /* 0x000fe4000c800000 */
[----:B------:R-:W-:Y:S02]  /*47d0*/  UISETP.NE.AND UP1, UPT, UR20, URZ, UPT ;  /* 0x000000ff1400728c */ /* 0x000fe4000bf25270 */
[----:B------:R-:W-:Y:S02]  /*47e0*/  @!UP0 UIMAD UR8, UR7, UR8, UR4 ;  /* 0x00000008070882a4 */ /* 0x000fe4000f8e0204 */
[----:B------:R-:W-:Y:S02]  /*47f0*/  @!UP0 UIADD3 UR9, UPT, UPT, UR10, -UR4, URZ ;  /* 0x800000040a098290 */ /* 0x000fe4000fffe0ff */
[----:B------:R-:W-:Y:S02]  /*4800*/  UIADD3 UR4, UPT, UPT, -UR5, URZ, URZ ;  /* 0x000000ff05047290 */ /* 0x000fe4000fffe1ff */
[----:B------:R-:W-:Y:S02]  /*4810*/  UIADD3 UR7, UPT, UPT, -UR6, URZ, URZ ;  /* 0x000000ff06077290 */ /* 0x000fe4000fffe1ff */
[----:B------:R-:W-:Y:S02]  /*4820*/  @!UP0 UIMAD UR6, UR9, UR42, UR5 ;  /* 0x0000002a090682a4 */ /* 0x000fe4000f8e0205 */
[----:B------:R-:W-:Y:S02]  /*4830*/  UIMAD UR14, UR15, UR4, UR14 ;  /* 0x000000040f0e72a4 */ /* 0x000fe4000f8e020e */
[----:B------:R-:W-:Y:S01]  /*4840*/  UIMAD UR13, UR50, UR7, UR13 ;  /* 0x00000007320d72a4 */ /* 0x000fe2000f8e020d */
[----:B------:R-:W-:Y:S02]  /*4850*/  @!UP0 UMOV UR5, UR8 ;  /* 0x0000000800058c82 */ /* 0x000fe40008000000 */
[----:B------:R-:W-:Y:S02]  /*4860*/  UIMAD UR14, UR5, UR15, UR14 ;  /* 0x0000000f050e72a4 */ /* 0x000fe4000f8e020e */
[----:B------:R-:W-:Y:S11]  /*4870*/  UIMAD UR13, UR6, UR50, UR13 ;  /* 0x00000032060d72a4 */ /* 0x000ff6000f8e020d */
[----:B------:R-:W-:Y:S01]  /*4880*/  @!UPT UIADD3 URZ, UPT, UPT, URZ, URZ, URZ ;  /* 0x000000fffffff290 */ /* 0x000fe2000fffe0ff */
.L_x_76:
[----:B------:R-:W3:Y:S01]  /*4890*/  @!UP3 LDCU.128 UR8, c[0x0][0xb10] ;  /* 0x00016200ff08b7ac */ /* 0x000ee20008000c00 */
[----:B------:R-:W-:Y:S02]  /*48a0*/  ISETP.NE.U32.AND P0, PT, RZ, UR30, PT ;  /* 0x0000001eff007c0c */ /* 0x000fe4000bf05070 */
[----:B------:R-:W-:Y:S02]  /*48b0*/  SHF.L.U32 R4, R11, 0x1f, RZ ;  /* 0x0000001f0b047819 */ /* 0x000fe400000006ff */
[----:B------:R-:W-:Y:S01]  /*48c0*/  ISETP.NE.AND.EX P0, PT, RZ, UR31, PT, P0 ;  /* 0x0000001fff007c0c */ /* 0x000fe2000bf05300 */
[----:B------:R-:W4:Y:S01]  /*48d0*/  @!UP3 LDCU UR5, c[0x0][0xb0c] ;  /* 0x00016180ff05b7ac */ /* 0x000f220008000800 */
[----:B------:R-:W-:Y:S02]  /*48e0*/  USHF.L.U32 UR35, UR24, 0x6, URZ ;  /* 0x0000000618237899 */ /* 0x000fe400080006ff */
[----:B------:R-:W-:Y:S02]  /*48f0*/  USHF.L.U32 UR34, UR28, 0x7, URZ ;  /* 0x000000071c227899 */ /* 0x000fe400080006ff */
[----:B---3--:R-:W-:Y:S07]  /*4900*/  UIMAD.WIDE.U32 UR6, UR14, UR8, URZ ;  /* 0x000000080e0672a5 */ /* 0x008fee000f8e00ff */
[----:B------:R-:W-:Y:S01]  /*4910*/  @!UP3 UMOV UR4, UR7 ;  /* 0x000000070004bc82 */ /* 0x000fe20008000000 */
[----:B----4-:R-:W-:Y:S02]  /*4920*/  @!UP3 UISETP.NE.AND UP0, UPT, UR5, 0x1, UPT ;  /* 0x000000010500b88c */ /* 0x010fe4000bf05270 */
[----:B------:R-:W-:Y:S02]  /*4930*/  @!UP3 USHF.R.U32.HI UR4, URZ, UR9, UR4 ;  /* 0x00000009ff04b299 */ /* 0x000fe40008011604 */
[----:B------:R-:W-:Y:S02]  /*4940*/  UIMAD.WIDE.U32 UR6, UR13, UR11, URZ ;  /* 0x0000000b0d0672a5 */ /* 0x000fe4000f8e00ff */
[----:B------:R-:W-:Y:S02]  /*4950*/  @!UP3 USEL UR8, UR14, UR4, !UP0 ;  /* 0x000000040e08b287 */ /* 0x000fe4000c000000 */
[----:B------:R-:W-:Y:S03]  /*4960*/  @!UP3 UISETP.NE.AND UP0, UPT, UR10, 0x1, UPT ;  /* 0x000000010a00b88c */ /* 0x000fe6000bf05270 */
[----:B------:R-:W-:Y:S02]  /*4970*/  @!UP3 UMOV UR6, UR7 ;  /* 0x000000070006bc82 */ /* 0x000fe40008000000 */
[----:B------:R-:W3:Y:S02]  /*4980*/  @!UP3 LDCU UR4, c[0x0][0xb20] ;  /* 0x00016400ff04b7ac */ /* 0x000ee40008000800 */
[----:B---3--:R-:W-:Y:S04]  /*4990*/  @!UP3 USHF.R.U32.HI UR6, URZ, UR4, UR6 ;  /* 0x00000004ff06b299 */ /* 0x008fe80008011606 */
[----:B------:R-:W-:Y:S04]  /*49a0*/  @!UP3 USEL UR6, UR13, UR6, !UP0 ;  /* 0x000000060d06b287 */ /* 0x000fe8000c000000 */
[----:B------:R-:W-:Y:S02]  /*49b0*/  @!UP3 UIADD3 UR4, UPT, UPT, -UR8, UR6, URZ ;  /* 0x000000060804b290 */ /* 0x000fe4000fffe1ff */
[----:B------:R-:W-:Y:S02]  /*49c0*/  @!UP3 UIADD3 UR6, UPT, UPT, UR8, -UR6, URZ ;  /* 0x800000060806b290 */ /* 0x000fe4000fffe0ff */
[----:B------:R-:W-:Y:S02]  /*49d0*/  @!UP3 UIMAD UR14, UR4, UR5, UR14 ;  /* 0x00000005040eb2a4 */ /* 0x000fe4000f8e020e */
[----:B------:R-:W-:Y:S01]  /*49e0*/  @!UP3 UIMAD UR13, UR6, UR10, UR13 ;  /* 0x0000000a060db2a4 */ /* 0x000fe2000f8e020d */
[----:B------:R-:W-:Y:S11]  /*49f0*/  BRA.U UP4, `(.L_x_77) ;  /* 0x0000000104107547 */ /* 0x000ff6000b800000 */
[----:B------:R-:W-:Y:S04]  /*4a00*/  MOV R2, UR39 ;  /* 0x0000002700027c02 */ /* 0x000fe80008000f00 */
[----:B------:R-:W-:Y:S04]  /*4a10*/  SHF.L.U32 R2, R2, 0x1f, RZ ;  /* 0x0000001f02027819 */ /* 0x000fe800000006ff */
[----:B------:R-:W3:Y:S02]  /*4a20*/  SYNCS.PHASECHK.TRANS64.TRYWAIT P1, [UR21+0x88], R2 ;  /* 0x00008802ff0075a7 */ /* 0x000ee40008021115 */
[----:B---3--:R-:W-:Y:S05]  /*4a30*/  @!P1 BRA `(.L_x_78) ;  /* 0x00000044006c9947 */ /* 0x008fea0003800000 */
.L_x_77:
[----:B------:R-:W-:Y:S05]  /*4a40*/  BRA.U !UP6, `(.L_x_79) ;  /* 0x000000010e387547 */ /* 0x000fea000b800000 */
[----:B------:R-:W-:Y:S01]  /*4a50*/  UPLOP3.LUT UP1, UPT, UPT, UPT, UP5, 0x80, 0x8 ;  /* 0x000000000008789c */ /* 0x000fe20003f2f050 */
[----:B--2---:R-:W-:Y:S01]  /*4a60*/  HFMA2 R0, -RZ, RZ, 0, 5.9604644775390625e-08 ;  /* 0x00000001ff007431 */ /* 0x004fe200000001ff */
[----:B------:R-:W2:Y:S01]  /*4a70*/  LDCU.64 UR8, c[0x0][0x358] ;  /* 0x00006b00ff0877ac */ /* 0x000ea20008000a00 */
[----:B------:R-:W-:Y:S03]  /*4a80*/  IMAD.MOV.U32 R45, RZ, RZ, 0x1 ;  /* 0x00000001ff2d7424 */ /* 0x000fe600078e00ff */
[----:B------:R-:W-:Y:S05]  /*4a90*/  PLOP3.LUT P1, PT, PT, PT, UP1, 0x80, 0x8 ;  /* 0x000000000008781c */ /* 0x000fea0003f2f018 */
[----:B------:R-:W3:Y:S01]  /*4aa0*/  @UP1 LDCU.64 UR4, c[0x0][0x888] ;  /* 0x00011100ff0417ac */ /* 0x000ee20008000a00 */
[----:B------:R-:W-:Y:S07]  /*4ab0*/  @UP1 UIMAD UR6, UR36, UR30, URZ ;  /* 0x0000001e240612a4 */ /* 0x000fee000f8e02ff */
[----:B------:R-:W-:Y:S01]  /*4ac0*/  @!P1 PRMT R45, R0, 0x7610, R45 ;  /* 0x00007610002d9816 */ /* 0x000fe2000000002d */
[----:B---3--:R-:W-:Y:S06]  /*4ad0*/  @UP1 UIMAD.WIDE UR4, UR6, 0x4, UR4 ;  /* 0x00000004060418a5 */ /* 0x008fec000f8e0204 */
[----:B------:R-:W-:Y:S01]  /*4ae0*/  IMAD.U32 R6, RZ, RZ, UR4 ;  /* 0x00000004ff067e24 */ /* 0x000fe2000f8e00ff */
[----:B------:R-:W-:Y:S04]  /*4af0*/  MOV R7, UR5 ;  /* 0x0000000500077c02 */ /* 0x000fe80008000f00 */
[----:B------:R-:W3:Y:S01]  /*4b00*/  @!UP1 LDCU UR4, c[0x0][0x880] ;  /* 0x00011000ff0497ac */ /* 0x000ee20008000800 */
[----:B--2--5:R4:W5:Y:S02]  /*4b10*/  @P1 LDG.E R27, desc[UR8][R6.64] ;  /* 0x00000008061b1981 */ /* 0x024964000c1e1900 */
[----:B---34-:R-:W-:Y:S07]  /*4b20*/  @!P1 IMAD.U32 R27, RZ, RZ, UR4 ;  /* 0x00000004ff1b9e24 */ /* 0x018fee000f8e00ff */
.L_x_79:
[----:B-----5:R-:W-:Y:S01]  /*4b30*/  @!P0 FSETP.EQ.AND P2, PT, R27, RZ, PT ;  /* 0x000000ff1b00820b */ /* 0x020fe20003f42000 */
[----:B------:R-:W-:Y:S01]  /*4b40*/  @!UPT UIADD3 URZ, UPT, UPT, URZ, URZ, URZ ;  /* 0x000000fffffff290 */ /* 0x000fe2000fffe0ff */
[----:B------:R-:W-:Y:S11]  /*4b50*/  @!P0 BRA `(.L_x_80) ;  /* 0x0000000000148947 */ /* 0x000ff60003800000 */
[----:B------:R-:W-:Y:S02]  /*4b60*/  LOP3.LUT P0, RZ, R45, 0xff, RZ, 0xc0, !PT ;  /* 0x000000ff2dff7812 */ /* 0x000fe4000780c0ff */
[----:B------:R-:W-:Y:S04]  /*4b70*/  PLOP3.LUT P2, PT, PT, PT, UP1, 0x80, 0x8 ;  /* 0x000000000008781c */ /* 0x000fe80003f4f018 */
[----:B------:R-:W-:Y:S07]  /*4b80*/  PLOP3.LUT P2, PT, P2, PT, PT, 0x8, 0x80 ;  /* 0x000000000080781c */ /* 0x000fee000174e170 */
[----:B------:R-:W-:Y:S11]  /*4b90*/  @P0 FSETP.EQ.AND P2, PT, R27, RZ, PT ;  /* 0x000000ff1b00020b */ /* 0x000ff60003f42000 */
[----:B------:R-:W-:Y:S02]  /*4ba0*/  @!UPT UIADD3 URZ, UPT, UPT, URZ, URZ, URZ ;  /* 0x000000fffffff290 */ /* 0x000fe4000fffe0ff */
.L_x_80:
[----:B------:R-:W3:Y:S01]  /*4bb0*/  SYNCS.PHASECHK.TRANS64.TRYWAIT P0, [UR21+0x60], R4 ;  /* 0x00006004ff0075a7 */ /* 0x000ee20008001115 */
[----:B------:R-:W-:Y:S04]  /*4bc0*/  ELECT P1, URZ, PT ;  /* 0x0000000000ff782f */ /* 0x000fe80003820000 */
[----:B------:R-:W-:Y:S01]  /*4bd0*/  PLOP3.LUT P1, PT, P2, P1, PT, 0xf2, 0x2f ;  /* 0x00000000002f781c */ /* 0x000fe20001723e72 */
[----:B------:R-:W-:Y:S01]  /*4be0*/  @!UPT UIADD3 URZ, UPT, UPT, URZ, URZ, URZ ;  /* 0x000000fffffff290 */ /* 0x000fe2000fffe0ff */
[----:B---3--:R-:W-:Y:S11]  /*4bf0*/  @!P0 BRA `(.L_x_81) ;  /* 0x0000004400148947 */ /* 0x008ff60003800000 */
.L_x_168:
[----:B--2---:R-:W-:Y:S01]  /*4c00*/  @!P1 IADD3 R2, P0, PT, R12, 0x580, RZ ;  /* 0x000005800c029810 */ /* 0x004fe20007f1e0ff */
[----:B------:R-:W-:Y:S01]  /*4c10*/  VOTEU.ALL UP0, P1 ;  /* 0x0000000000ff7886 */ /* 0x000fe20000800000 */
[----:B------:R-:W-:Y:S01]  /*4c20*/  UMOV UR6, 0x0 ;  /* 0x0000000000067882 */ /* 0x000fe20000000000 */
[----:B------:R-:W-:Y:S01]  /*4c30*/  UMOV UR7, 0x10000000 ;  /* 0x1000000000077882 */ /* 0x000fe20000000000 */
[----:B------:R-:W-:Y:S01]  /*4c40*/  @!P1 R2UR UR5, R2 ;  /* 0x00000000020592ca */ /* 0x000fe200000e0000 */
[----:B------:R-:W-:Y:S01]  /*4c50*/  @!P1 IMAD.X R0, RZ, RZ, R13, P0 ;  /* 0x000000ffff009224 */ /* 0x000fe200000e060d */
[----:B------:R-:W-:Y:S01]  /*4c60*/  @!UP0 UIADD3 UR32, UPT, UPT, UR21, 0x200, URZ ;  /* 0x0000020015208890 */ /* 0x000fe2000fffe0ff */
[----:B------:R-:W-:Y:S03]  /*4c70*/  VOTEU.ALL UP0, P1 ;  /* 0x0000000000ff7886 */ /* 0x000fe60000800000 */
[----:B------:R-:W-:Y:S01]  /*4c80*/  @!P1 R2UR UR4, R0 ;  /* 0x00000000000492ca */ /* 0x000fe200000e0000 */
[----:B------:R-:W-:Y:S06]  /*4c90*/  @!P1 IMAD.MOV.U32 R0, RZ, RZ, 0x1000 ;  /* 0x00001000ff009424 */ /* 0x000fec00078e00ff */
[----:B------:R-:W-:Y:S06]  /*4ca0*/  IMAD.U32 R6, RZ, RZ, UR5 ;  /* 0x00000005ff067e24 */ /* 0x000fec000f8e00ff */
[----:B------:R-:W-:Y:S01]  /*4cb0*/  IMAD.U32 R7, RZ, RZ, UR4 ;  /* 0x00000004ff077e24 */ /* 0x000fe2000f8e00ff */
[----:B------:R-:W-:Y:S04]  /*4cc0*/  @!P1 R2UR UR4, R6 ;  /* 0x00000000060492ca */ /* 0x000fe800000e0000 */
[----:B------:R-:W-:Y:S11]  /*4cd0*/  @!P1 R2UR UR5, R7 ;  /* 0x00000000070592ca */ /* 0x000ff600000e0000 */
[----:B------:R-:W-:Y:S02]  /*4ce0*/  @!UPT UIADD3 URZ, UPT, UPT, URZ, URZ, URZ ;  /* 0x000000fffffff290 */ /* 0x000fe4000fffe0ff */
[----:B------:R2:W-:Y:S01]  /*4cf0*/  @!UP0 UTMALDG.3D [UR32], [UR4], desc[UR6] ;  /* 0x00000620040085b4 */ /* 0x0005e20008011000 */
[----:B------:R3:W-:Y:S01]  /*4d00*/  @!P1 SYNCS.ARRIVE.TRANS64.RED.A0TR RZ, [UR21+0x40], R0 ;  /* 0x00004000ffff99a7 */ /* 0x0007e20008300415 */
[----:B--2---:R-:W-:Y:S09]  /*4d10*/  UPRMT UR4, UR47, 0x654, UR33 ;  /* 0x000006542f047896 */ /* 0x004ff20008000021 */
[----:B------:R-:W-:Y:S01]  /*4d20*/  SYNCS.ARRIVE.TRANS64.RED.A1T0 RZ, [UR4], RZ ;  /* 0x000000ffffff79a7 */ /* 0x000fe20008100404 */
[----:B------:R-:W2:Y:S02]  /*4d30*/  SYNCS.PHASECHK.TRANS64.TRYWAIT P0, [UR21+0x68], R4 ;  /* 0x00006804ff0075a7 */ /* 0x000ea40008001115 */
[----:B--23--:R-:W-:Y:S05]  /*4d40*/  @!P0 BRA `(.L_x_82) ;  /* 0x0000004000d88947 */ /* 0x00cfea0003800000 */
.L_x_170:
[----:B------:R-:W-:Y:S01]  /*4d50*/  @!P1 IADD3 R2, P0, PT, R12, 0x580, RZ ;  /* 0x000005800c029810 */ /* 0x000fe20007f1e0ff */
[----:B------:R-:W-:Y:S01]  /*4d60*/  VOTEU.ALL UP0, P1 ;  /* 0x0000000000ff7886 */ /* 0x000fe20000800000 */
[----:B------:R-:W-:Y:S01]  /*4d70*/  UMOV UR6, 0x0 ;  /* 0x0000000000067882 */ /* 0x000fe20000000000 */
[----:B------:R-:W-:Y:S01]  /*4d80*/  UMOV UR7, 0x10000000 ;  /* 0x1000000000077882 */ /* 0x000fe20000000000 */
[----:B------:R-:W-:Y:S01]  /*4d90*/  @!P1 R2UR UR5, R2 ;  /* 0x00000000020592ca */ /* 0x000fe200000e0000 */
[----:B--2---:R-:W-:Y:S01]  /*4da0*/  @!P1 IMAD.X R0, RZ, RZ, R13, P0 ;  /* 0x000000ffff009224 */ /* 0x004fe200000e060d */
[----:B------:R-:W-:Y:S02]  /*4db0*/  @!UP0 UIADD3 UR26, UPT, UPT, UR34, 0x20, URZ ;  /* 0x00000020221a8890 */ /* 0x000fe4000fffe0ff */
[----:B------:R-:W-:Y:S02]  /*4dc0*/  @!UP0 UIADD3 UR24, UPT, UPT, UR21, 0x1200, URZ ;  /* 0x0000120015188890 */ /* 0x000fe4000fffe0ff */
[----:B------:R-:W-:Y:S01]  /*4dd0*/  @!P1 R2UR UR4, R0 ;  /* 0x00000000000492ca */ /* 0x000fe200000e0000 */
[----:B------:R-:W-:Y:S01]  /*4de0*/  VOTEU.ALL UP0, P1 ;  /* 0x0000000000ff7886 */ /* 0x000fe20000800000 */
[----:B------:R-:W-:Y:S01]  /*4df0*/  UMOV UR27, UR35 ;  /* 0x00000023001b7c82 */ /* 0x000fe20008000000 */
[----:B------:R-:W-:Y:S01]  /*4e00*/  UMOV UR28, UR36 ;  /* 0x00000024001c7c82 */ /* 0x000fe20008000000 */
[----:B------:R-:W-:Y:S03]  /*4e10*/  @!P1 IMAD.MOV.U32 R0, RZ, RZ, 0x1000 ;  /* 0x00001000ff009424 */ /* 0x000fe600078e00ff */
        /* <DEDUP_REMOVED lines=11> */
.L_x_172:
[----:B------:R-:W-:Y:S01]  /*4ed0*/  @!P1 IADD3 R2, P0, PT, R12, 0x580, RZ ;  /* 0x000005800c029810 */ /* 0x000fe20007f1e0ff */
[----:B------:R-:W-:Y:S01]  /*4ee0*/  VOTEU.ALL UP0, P1 ;  /* 0x0000000000ff7886 */ /* 0x000fe20000800000 */
[----:B------:R-:W-:Y:S01]  /*4ef0*/  UMOV UR6, 0x0 ;  /* 0x0000000000067882 */ /* 0x000fe20000000000 */
[----:B------:R-:W-:Y:S01]  /*4f00*/  UMOV UR7, 0x10000000 ;  /* 0x1000000000077882 */ /* 0x000fe20000000000 */
[----:B------:R-:W-:Y:S01]  /*4f10*/  @!P1 R2UR UR5, R2 ;  /* 0x00000000020592ca */ /* 0x000fe200000e0000 */
[----:B--2---:R-:W-:Y:S01]  /*4f20*/  @!P1 IMAD.X R0, RZ, RZ, R13, P0 ;  /* 0x000000ffff009224 */ /* 0x004fe200000e060d */
[----:B------:R-:W-:Y:S01]  /*4f30*/  @!UP0 UIADD3 UR18, UPT, UPT, UR34, 0x40, URZ ;  /* 0x0000004022128890 */ /* 0x000fe2000fffe0ff */
[----:B------:R-:W-:Y:S01]  /*4f40*/  VIADD R10, R10, 0x1 ;  /* 0x000000010a0a7836 */ /* 0x000fe20000000000 */
        /* <DEDUP_REMOVED lines=17> */
.L_x_174:
[----:B------:R-:W-:Y:S01]  /*5060*/  @!P1 IADD3 R2, P0, PT, R12, 0x580, RZ ;  /* 0x000005800c029810 */ /* 0x000fe20007f1e0ff */
[----:B------:R-:W-:Y:S01]  /*5070*/  VOTEU.ALL UP0, P1 ;  /* 0x0000000000ff7886 */ /* 0x000fe20000800000 */
[----:B------:R-:W-:Y:S01]  /*5080*/  UMOV UR6, 0x0 ;  /* 0x0000000000067882 */ /* 0x000fe20000000000 */
[----:B------:R-:W-:Y:S01]  /*5090*/  UMOV UR7, 0x10000000 ;  /* 0x1000000000077882 */ /* 0x000fe20000000000 */
[----:B------:R-:W-:Y:S01]  /*50a0*/  @!P1 R2UR UR5, R2 ;  /* 0x00000000020592ca */ /* 0x000fe200000e0000 */
[----:B--2---:R-:W-:Y:S01]  /*50b0*/  @!P1 IMAD.X R0, RZ, RZ, R13, P0 ;  /* 0x000000ffff009224 */ /* 0x004fe200000e060d */
[----:B------:R-:W-:Y:S01]  /*50c0*/  @!UP0 UIADD3 UR10, UPT, UPT, UR34, 0x60, URZ ;  /* 0x00000060220a8890 */ /* 0x000fe2000fffe0ff */
[----:B------:R-:W-:Y:S01]  /*50d0*/  R2UR UR16, R47 ;  /* 0x000000002f1072ca */ /* 0x000fe200000e0000 */
[----:B------:R-:W-:Y:S01]  /*50e0*/  @!UP0 UIADD3 UR8, UPT, UPT, UR21, 0x3200, URZ ;  /* 0x0000320015088890 */ /* 0x000fe2000fffe0ff */
[----:B------:R-:W-:Y:S01]  /*50f0*/  ISETP.NE.AND P0, PT, R10, 0x2, PT ;  /* 0x000000020a00780c */ /* 0x000fe20003f05270 */
[----:B------:R-:W-:Y:S01]  /*5100*/  @!UP0 UIADD3 UR9, UPT, UPT, UR21, 0x58, URZ ;  /* 0x0000005815098890 */ /* 0x000fe2000fffe0ff */
[----:B------:R-:W-:Y:S01]  /*5110*/  @!P1 R2UR UR4, R0 ;  /* 0x00000000000492ca */ /* 0x000fe200000e0000 */
[----:B------:R-:W-:Y:S01]  /*5120*/  VOTEU.ALL UP0, P1 ;  /* 0x0000000000ff7886 */ /* 0x000fe20000800000 */
[----:B------:R-:W-:Y:S01]  /*5130*/  UMOV UR11, UR35 ;  /* 0x00000023000b7c82 */ /* 0x000fe20008000000 */
[----:B------:R-:W-:Y:S01]  /*5140*/  UMOV UR12, UR36 ;  /* 0x00000024000c7c82 */ /* 0x000fe20008000000 */
[----:B------:R-:W-:Y:S01]  /*5150*/  SEL R0, RZ, 0x1, P0 ;  /* 0x00000001ff007807 */ /* 0x000fe20000000000 */
[----:B------:R-:W-:Y:S01]  /*5160*/  UIADD3 UR28, UPT, UPT, UR13, UR63, URZ ;  /* 0x0000003f0d1c7290 */ /* 0x000fe2000fffe0ff */
[----:B------:R-:W-:Y:S01]  /*5170*/  IMAD.U32 R4, RZ, RZ, UR5 ;  /* 0x00000005ff047e24 */ /* 0x000fe2000f8e00ff */
[----:B------:R-:W-:Y:S01]  /*5180*/  LOP3.LUT R11, R11, 0x1, RZ, 0x3c, !PT ;  /* 0x000000010b0b7812 */ /* 0x000fe200078e3cff */
[----:B------:R-:W-:Y:S01]  /*5190*/  UMOV UR36, UR29 ;  /* 0x0000001d00247c82 */ /* 0x000fe20008000000 */
[----:B------:R-:W-:Y:S01]  /*51a0*/  LOP3.LUT R9, R9, R0, RZ, 0x3c, !PT ;  /* 0x0000000009097212 */ /* 0x000fe200078e3cff */
[----:B------:R-:W-:Y:S01]  /*51b0*/  UIADD3 UR24, UPT, UPT, UR14, UR16, URZ ;  /* 0x000000100e187290 */ /* 0x000fe2000fffe0ff */
[----:B------:R-:W-:Y:S01]  /*51c0*/  SEL R10, R10, RZ, P0 ;  /* 0x000000ff0a0a7207 */ /* 0x000fe20000000000 */
[----:B------:R-:W-:Y:S01]  /*51d0*/  UPLOP3.LUT UP4, UPT, UPT, UPT, UPT, 0x80, 0x8 ;  /* 0x000000000008789c */ /* 0x000fe20003f8f070 */
[----:B------:R-:W-:Y:S01]  /*51e0*/  IMAD.U32 R5, RZ, RZ, UR4 ;  /* 0x00000004ff057e24 */ /* 0x000fe2000f8e00ff */
[----:B------:R-:W-:Y:S04]  /*51f0*/  @!P1 R2UR UR4, R4 ;  /* 0x00000000040492ca */ /* 0x000fe800000e0000 */
[----:B------:R-:W-:Y:S11]  /*5200*/  @!P1 R2UR UR5, R5 ;  /* 0x00000000050592ca */ /* 0x000ff600000e0000 */
[----:B------:R-:W-:Y:S02]  /*5210*/  @!UPT UIADD3 URZ, UPT, UPT, URZ, URZ, URZ ;  /* 0x000000fffffff290 */ /* 0x000fe4000fffe0ff */
[----:B------:R2:W-:Y:S01]  /*5220*/  @!UP0 UTMALDG.3D [UR8], [UR4], desc[UR6] ;  /* 0x00000608040085b4 */ /* 0x0005e20008011000 */
[----:B------:R2:W-:Y:S01]  /*5230*/  @!P1 SYNCS.ARRIVE.TRANS64.RED.A0TR RZ, [UR21+0x58], R3 ;  /* 0x00005803ffff99a7 */ /* 0x0005e20008300415 */
[----:B------:R-:W-:Y:S01]  /*5240*/  SYNCS.ARRIVE.TRANS64.RED.A1T0 RZ, [UR40], RZ ;  /* 0x000000ffffff79a7 */ /* 0x000fe20008100428 */
[----:B------:R-:W-:Y:S05]  /*5250*/  BRA.U UP2, `(.L_x_85) ;  /* 0xfffffff102507547 */ /* 0x000fea000b83ffff */
[----:B------:R-:W-:-:S04]  /*5260*/  SHF.L.U32 R2, R11, 0x1f, RZ ;  /* 0x0000001f0b027819 */ /* 0x000fc800000006ff */
[----:B------:R-:W3:Y:S02]  /*5270*/  SYNCS.PHASECHK.TRANS64.TRYWAIT P0, [UR21+0x60], R2 ;  /* 0x00006002ff0075a7 */ /* 0x000ee40008001115 */
[----:B---3--:R-:W-:Y:S05]  /*5280*/  @!P0 BRA `(.L_x_86) ;  /* 0x0000003c00d08947 */ /* 0x008fea0003800000 */
.L_x_176:
[----:B------:R-:W4:Y:S02]  /*5290*/  SYNCS.PHASECHK.TRANS64.TRYWAIT P0, [UR21+0x68], R2 ;  /* 0x00006802ff0075a7 */ /* 0x000f240008001115 */
[----:B----4-:R-:W-:Y:S05]  /*52a0*/  @!P0 BRA `(.L_x_87) ;  /* 0x0000003c00e08947 */ /* 0x010fea0003800000 */
.L_x_178:
[----:B------:R-:W4:Y:S02]  /*52b0*/  SYNCS.PHASECHK.TRANS64.TRYWAIT P0, [UR21+0x70], R2 ;  /* 0x00007002ff0075a7 */ /* 0x000f240008001115 */
[----:B----4-:R-:W-:Y:S05]  /*52c0*/  @!P0 BRA `(.L_x_88) ;  /* 0x0000003c00f08947 */ /* 0x010fea0003800000 */
.L_x_180:
[----:B---3--:R-:W-:-:S07]  /*52d0*/  MOV R0, UR21 ;  /* 0x0000001500007c02 */ /* 0x008fce0008000f00 */
.L_x_89:
[----:B---3--:R-:W-:-:S04]  /*52e0*/  SHF.L.U32 R2, R11, 0x1f, RZ ;  /* 0x0000001f0b027819 */ /* 0x008fc800000006ff */
[----:B------:R3:W4:Y:S03]  /*52f0*/  SYNCS.PHASECHK.TRANS64.TRYWAIT P0, [R0+URZ+0x78], R2 ;  /* 0x00007802000075a7 */ /* 0x00072600080011ff */
[----:B----4-:R-:W-:Y:S05]  /*5300*/  @!P0 NANOSLEEP.SYNCS 0x989680 ;  /* 0x009896800000895d */ /* 0x010fea0003900000 */
[----:B------:R-:W4:Y:S02]  /*5310*/  @!P0 SYNCS.PHASECHK.TRANS64 P0, [R0+URZ+0x78], R2 ;  /* 0x00007802000085a7 */ /* 0x000f2400080010ff */
[----:B-12-4-:R-:W-:Y:S05]  /*5320*/  @P0 EXIT ;  /* 0x000000000000094d */ /* 0x016fea0003800000 */
[----:B------:R-:W-:Y:S05]  /*5330*/  BRA `(.L_x_89) ;  /* 0xfffffffc00e87947 */ /* 0x000fea000383ffff */
.L_x_74:
[----:B------:R-:W-:-:S06]  /*5340*/  UISETP.GE.AND UP0, UPT, UR18, 0x4, UPT ;  /* 0x000000041200788c */ /* 0x000fcc000bf06270 */
[----:B------:R-:W-:-:S13]  /*5350*/  PLOP3.LUT P0, PT, PT, PT, UP0, 0x80, 0x8 ;  /* 0x000000000008781c */ /* 0x000fda0003f0f008 */
[----:B-1----:R-:W-:Y:S05]  /*5360*/  @!P0 EXIT ;  /* 0x000000000000894d */ /* 0x002fea0003800000 */
[----:B------:R-:W-:Y:S01]  /*5370*/  BAR.SYNC.DEFER_BLOCKING 0x6, 0xa0 ;  /* 0x0182800000007b1d */ /* 0x000fe20000010000 */
[C---:B------:R-:W-:Y:S01]  /*5380*/  IMAD.SHL.U32 R3, R56.reuse, 0x20, RZ ;  /* 0x0000002038037824 */ /* 0x040fe200078e00ff */
[C---:B------:R-:W-:Y:S01]  /*5390*/  LOP3.LUT P0, RZ, R56.reuse, 0x4, RZ, 0xc0, !PT ;  /* 0x0000000438ff7812 */ /* 0x040fe2000780c0ff */
[C---:B------:R-:W-:Y:S01]  /*53a0*/  IMAD.SHL.U32 R2, R56.reuse, 0x10, RZ ;  /* 0x0000001038027824 */ /* 0x040fe200078e00ff */
[----:B------:R-:W-:Y:S01]  /*53b0*/  CS2R R52, SRZ ;  /* 0x0000000000347805 */ /* 0x000fe2000001ff00 */
[C---:B------:R-:W-:Y:S01]  /*53c0*/  IMAD.SHL.U32 R44, R56.reuse, 0x4, RZ ;  /* 0x00000004382c7824 */ /* 0x040fe200078e00ff */
[----:B------:R-:W-:Y:S01]  /*53d0*/  UMOV UR44, 0x400 ;  /* 0x00000400002c7882 */ /* 0x000fe20000000000 */
[----:B------:R-:W1:Y:S01]  /*53e0*/  LDCU.64 UR4, c[0x0][0x890] ;  /* 0x00011200ff0477ac */ /* 0x000e620008000a00 */
[----:B------:R-:W2:Y:S01]  /*53f0*/  LDC.64 R42, c[0x0][0x8b0] ;  /* 0x00022c00ff2a7b82 */ /* 0x000ea20000000a00 */
[----:B------:R-:W-:Y:S01]  /*5400*/  LOP3.LUT R6, R3, 0xc0, RZ, 0xc0, !PT ;  /* 0x000000c003067812 */ /* 0x000fe200078ec0ff */
[----:B------:R-:W-:Y:S01]  /*5410*/  IMAD.U32 R23, R56, 0x10000, RZ ;  /* 0x0001000038177824 */ /* 0x000fe200078e00ff */
[----:B------:R-:W-:Y:S01]  /*5420*/  ULEA UR44, UR47, UR44, 0x18 ;  /* 0x0000002c2f2c7291 */ /* 0x000fe2000f8ec0ff */
[----:B------:R-:W-:Y:S01]  /*5430*/  LOP3.LUT R2, R2, 0x600, RZ, 0xc0, !PT ;  /* 0x0000060002027812 */ /* 0x000fe200078ec0ff */
[----:B------:R-:W-:Y:S01]  /*5440*/  IMAD.MOV.U32 R55, RZ, RZ, 0x20 ;  /* 0x00000020ff377424 */ /* 0x000fe200078e00ff */
[----:B------:R-:W-:Y:S01]  /*5450*/  LOP3.LUT R44, R6, 0x18, R44, 0xf8, !PT ;  /* 0x00000018062c7812 */ /* 0x000fe200078ef82c */
[----:B------:R-:W-:Y:S01]  /*5460*/  IMAD.MOV.U32 R54, RZ, RZ, 0x1 ;  /* 0x00000001ff367424 */ /* 0x000fe200078e00ff */
[----:B------:R-:W3:Y:S01]  /*5470*/  LDC.64 R40, c[0x0][0x8a8] ;  /* 0x00022a00ff287b82 */ /* 0x000ee20000000a00 */
[----:B------:R-:W-:Y:S01]  /*5480*/  SHF.R.U32.HI R6, RZ, 0x1, R56 ;  /* 0x00000001ff067819 */ /* 0x000fe20000011638 */
[----:B------:R-:W-:Y:S01]  /*5490*/  IMAD.MOV.U32 R22, RZ, RZ, RZ ;  /* 0x000000ffff167224 */ /* 0x000fe200078e00ff */
[--C-:B------:R-:W-:Y:S01]  /*54a0*/  LOP3.LUT R2, R2, 0x20, R3.reuse, 0xf8, !PT ;  /* 0x0000002002027812 */ /* 0x100fe200078ef803 */
[----:B------:R-:W-:Y:S01]  /*54b0*/  IMAD.MOV.U32 R51, RZ, RZ, RZ ;  /* 0x000000ffff337224 */ /* 0x000fe200078e00ff */
[----:B------:R-:W-:Y:S01]  /*54c0*/  LOP3.LUT R23, R23, 0x600000, RZ, 0xc0, !PT ;  /* 0x0060000017177812 */ /* 0x000fe200078ec0ff */
[----:B------:R-:W4:Y:S01]  /*54d0*/  LDCU UR60, c[0x0][0x370] ;  /* 0x00006e00ff3c77ac */ /* 0x000f220008000800 */
[----:B------:R-:W-:Y:S01]  /*54e0*/  LOP3.LUT R44, R44, 0x8, R6, 0x78, !PT ;  /* 0x000000082c2c7812 */ /* 0x000fe200078e7806 */
[----:B------:R-:W4:Y:S01]  /*54f0*/  LDS R0, [UR44+0x140] ;  /* 0x0001402cff007984 */ /* 0x000f220008000800 */
[----:B-1----:R-:W-:Y:S01]  /*5500*/  IMAD.U32 R58, RZ, RZ, UR4 ;  /* 0x00000004ff3a7e24 */ /* 0x002fe2000f8e00ff */
[----:B------:R-:W-:Y:S01]  /*5510*/  UIADD3 UR4, UPT, UPT, UR44, 0x200, URZ ;  /* 0x000002002c047890 */ /* 0x000fe2000fffe0ff */
[----:B------:R-:W-:Y:S01]  /*5520*/  LOP3.LUT R2, R2, 0x100, R3, 0xf8, !PT ;  /* 0x0000010002027812 */ /* 0x000fe200078ef803 */
[----:B------:R-:W-:Y:S01]  /*5530*/  IMAD.U32 R57, RZ, RZ, UR5 ;  /* 0x00000005ff397e24 */ /* 0x000fe2000f8e00ff */
[----:B------:R-:W-:Y:S01]  /*5540*/  LOP3.LUT R56, R56, 0x60, RZ, 0xc0, !PT ;  /* 0x0000006038387812 */ /* 0x000fe200078ec0ff */
[----:B------:R-:W1:Y:S01]  /*5550*/  LDCU UR43, c[0x0][0xb0c] ;  /* 0x00016180ff2b77ac */ /* 0x000e620008000800 */
[----:B------:R-:W-:Y:S01]  /*5560*/  LOP3.LUT R44, R2, R44, RZ, 0xfc, !PT ;  /* 0x0000002c022c7212 */ /* 0x000fe200078efcff */
[----:B------:R-:W-:Y:S01]  /*5570*/  IMAD.U32 R49, RZ, RZ, UR4 ;  /* 0x00000004ff317e24 */ /* 0x000fe2000f8e00ff */
[----:B------:R-:W-:Y:S01]  /*5580*/  SEL R55, R55, 0xffffffe0, !P0 ;  /* 0xffffffe037377807 */ /* 0x000fe20004000000 */
[----:B------:R-:W1:Y:S01]  /*5590*/  LDCU UR39, c[0x0][0xb30] ;  /* 0x00016600ff2777ac */ /* 0x000e620008000800 */
[----:B------:R-:W1:Y:S01]  /*55a0*/  LDCU.64 UR54, c[0x0][0x888] ;  /* 0x00011100ff3677ac */ /* 0x000e620008000a00 */
[----:B------:R-:W1:Y:S01]  /*55b0*/  LDCU.64 UR40, c[0x0][0xb28] ;  /* 0x00016500ff2877ac */ /* 0x000e620008000a00 */
[----:B------:R-:W1:Y:S01]  /*55c0*/  LDCU.128 UR56, c[0x0][0xb10] ;  /* 0x00016200ff3877ac */ /* 0x000e620008000c00 */
[----:B------:R-:W1:Y:S01]  /*55d0*/  LDCU UR53, c[0x0][0x374] ;  /* 0x00006e80ff3577ac */ /* 0x000e620008000800 */
[----:B------:R-:W-:Y:S01]  /*55e0*/  UMOV UR52, URZ ;  /* 0x000000ff00347c82 */ /* 0x000fe20008000000 */
[----:B------:R-:W-:Y:S01]  /*55f0*/  UMOV UR46, URZ ;  /* 0x000000ff002e7c82 */ /* 0x000fe20008000000 */
[----:B-1234-:R-:W-:-:S07]  /*5600*/  IMAD.IADD R23, R0, 0x1, R23 ;  /* 0x0000000100177824 */ /* 0x01efce00078e0217 */
.L_x_133:
[C---:B------:R-:W-:Y:S02]  /*5610*/  LEA R3, R51.reuse, UR44, 0x3 ;  /* 0x0000002c33037c11 */ /* 0x040fe4000f8e18ff */
[----:B------:R-:W-:Y:S02]  /*5620*/  SHF.L.U32 R0, R52, 0x1f, RZ ;  /* 0x0000001f34007819 */ /* 0x000fe400000006ff */
[----:B-1----:R-:W-:Y:S02]  /*5630*/  LEA R4, R51, UR44, 0x4 ;  /* 0x0000002c33047c11 */ /* 0x002fe4000f8e20ff */
[----:B------:R-:W1:Y:S02]  /*5640*/  SYNCS.PHASECHK.TRANS64.TRYWAIT P0, [R3+URZ+0x90], R0 ;  /* 0x00009000030075a7 */ /* 0x000e6400080011ff */
[----:B-12---:R-:W-:Y:S05]  /*5650*/  @!P0 BRA `(.L_x_90) ;  /* 0x0000003c00248947 */ /* 0x006fea0003800000 */
.L_x_181:
        /* <DEDUP_REMOVED lines=8> */
[----:B--2---:R-:W-:Y:S11]  /*56e0*/  LOP3.LUT P0, RZ, R6, 0x1, RZ, 0xc0, !PT ;  /* 0x0000000106ff7812 */ /* 0x004ff6000780c0ff */
[----:B------:R-:W-:Y:S02]  /*56f0*/  @!UPT UIADD3 URZ, UPT, UPT, URZ, URZ, URZ ;  /* 0x000000fffffff290 */ /* 0x000fe4000fffe0ff */
[----:B---3--:R-:W-:Y:S01]  /*5700*/  VOTEU.ANY UP1, P0 ;  /* 0x0000000000ff7886 */ /* 0x008fe20000020100 */
[----:B------:R-:W-:Y:S01]  /*5710*/  PLOP3.LUT P0, PT, PT, PT, UP1, 0x80, 0x8 ;  /* 0x000000000008781c */ /* 0x000fe20003f0f018 */
[----:B------:R-:W-:Y:S11]  /*5720*/  UP2UR UR62, UPR, URZ, 0x2 ;  /* 0x00000002ff3e7883 */ /* 0x000ff60008000000 */
[----:B------:R-:W-:Y:S01]  /*5730*/  @!UPT UIADD3 URZ, UPT, UPT, URZ, URZ, URZ ;  /* 0x000000fffffff290 */ /* 0x000fe2000fffe0ff */
[----:B-1----:R-:W-:Y:S02]  /*5740*/  @P0 SHF.R.U32.HI R0, RZ, 0x10, R5 ;  /* 0x00000010ff000819 */ /* 0x002fe40000011605 */
        /* <DEDUP_REMOVED lines=12> */
[----:B------:R-:W2:Y:S01]  /*5810*/  LDCU UR12, c[0x0][0xb20] ;  /* 0x00016400ff0c77ac */ /* 0x000ea20008000800 */
[----:B------:R-:W-:Y:S02]  /*5820*/  UIMAD.WIDE.U32 UR4, UR53, UR59, URZ ;  /* 0x0000003b350472a5 */ /* 0x000fe4000f8e00ff */
[----:B------:R-:W-:Y:S02]  /*5830*/  UIMAD.WIDE.U32 UR6, UR60, UR56, URZ ;  /* 0x000000383c0672a5 */ /* 0x000fe4000f8e00ff */
[----:B------:R-:W-:Y:S02]  /*5840*/  UISETP.NE.AND UP0, UPT, UR58, 0x1, UPT ;  /* 0x000000013a00788c */ /* 0x000fe4000bf05270 */
[----:B------:R-:W-:Y:S02]  /*5850*/  UIMAD.WIDE.U32 UR8, UR37, UR59, URZ ;  /* 0x0000003b250872a5 */ /* 0x000fe4000f8e00ff */
[----:B------:R-:W-:Y:S02]  /*5860*/  UIMAD.WIDE.U32 UR10, UR38, UR56, URZ ;  /* 0x00000038260a72a5 */ /* 0x000fe4000f8e00ff */
[----:B------:R-:W-:Y:S02]  /*5870*/  UISETP.NE.AND UP1, UPT, UR43, 0x1, UPT ;  /* 0x000000012b00788c */ /* 0x000fe4000bf25270 */
[----:B------:R-:W-:Y:S01]  /*5880*/  UISETP.NE.AND UP2, UPT, UR42, 0x1, UPT ;  /* 0x000000012a00788c */ /* 0x000fe2000bf45270 */
[----:B------:R-:W-:Y:S02]  /*5890*/  UMOV UR4, UR5 ;  /* 0x0000000500047c82 */ /* 0x000fe40008000000 */
[----:B--2---:R-:W-:Y:S03]  /*58a0*/  USHF.R.U32.HI UR5, URZ, UR12, UR4 ;  /* 0x0000000cff057299 */ /* 0x004fe60008011604 */
[----:B------:R-:W-:Y:S02]  /*58b0*/  UMOV UR4, UR7 ;  /* 0x0000000700047c82 */ /* 0x000fe40008000000 */
[----:B------:R-:W-:Y:S02]  /*58c0*/  USHF.R.U32.HI UR7, URZ, UR57, UR4 ;  /* 0x00000039ff077299 */ /* 0x000fe40008011604 */
[----:B------:R-:W-:Y:S02]  /*58d0*/  USEL UR4, UR53, UR5, !UP0 ;  /* 0x0000000535047287 */ /* 0x000fe4000c000000 */
[----:B------:R-:W-:Y:S01]  /*58e0*/  USEL UR7, UR60, UR7, !UP1 ;  /* 0x000000073c077287 */ /* 0x000fe2000c800000 */
[----:B------:R-:W-:Y:S01]  /*58f0*/  UMOV UR5, UR9 ;  /* 0x0000000900057c82 */ /* 0x000fe20008000000 */
[----:B------:R-:W-:Y:S02]  /*5900*/  UIMAD.WIDE.U32 UR8, UR4, UR40, URZ ;  /* 0x00000028040872a5 */ /* 0x000fe4000f8e00ff */
[----:B------:R-:W-:Y:S03]  /*5910*/  USHF.R.U32.HI UR6, URZ, UR12, UR5 ;  /* 0x0000000cff067299 */ /* 0x000fe60008011605 */
[----:B------:R-:W-:Y:S01]  /*5920*/  UMOV UR5, UR11 ;  /* 0x0000000b00057c82 */ /* 0x000fe20008000000 */
[----:B------:R-:W-:Y:S02]  /*5930*/  UIMAD.WIDE.U32 UR10, UR7, UR40, URZ ;  /* 0x00000028070a72a5 */ /* 0x000fe4000f8e00ff */
[----:B------:R-:W-:Y:S02]  /*5940*/  USHF.R.U32.HI UR12, URZ, UR57, UR5 ;  /* 0x00000039ff0c7299 */ /* 0x000fe40008011605 */
[----:B------:R-:W-:Y:S01]  /*5950*/  USEL UR6, UR37, UR6, !UP0 ;  /* 0x0000000625067287 */ /* 0x000fe2000c000000 */
[----:B------:R-:W-:Y:S02]  /*5960*/  UMOV UR5, UR9 ;  /* 0x0000000900057c82 */ /* 0x000fe40008000000 */
[----:B------:R-:W-:Y:S01]  /*5970*/  UMOV UR10, UR11 ;  /* 0x0000000b000a7c82 */ /* 0x000fe20008000000 */
[----:B------:R-:W-:Y:S02]  /*5980*/  @UP2 USHF.R.U32.HI UR4, URZ, UR41, UR5 ;  /* 0x00000029ff042299 */ /* 0x000fe40008011605 */
[----:B------:R-:W-:Y:S02]  /*5990*/  @UP2 USHF.R.U32.HI UR7, URZ, UR41, UR10 ;  /* 0x00000029ff072299 */ /* 0x000fe4000801160a */
[----:B------:R-:W-:Y:S02]  /*59a0*/  UIMAD UR4, UR42, UR4, URZ ;  /* 0x000000042a0472a4 */ /* 0x000fe4000f8e02ff */
[----:B------:R-:W-:Y:S02]  /*59b0*/  UIMAD.WIDE.U32 UR10, UR6, UR40, URZ ;  /* 0x00000028060a72a5 */ /* 0x000fe4000f8e00ff */
[----:B------:R-:W-:Y:S02]  /*59c0*/  USEL UR5, UR38, UR12, !UP1 ;  /* 0x0000000c26057287 */ /* 0x000fe4000c800000 */
[----:B------:R-:W-:Y:S02]  /*59d0*/  UIMAD UR8, UR42, UR7, URZ ;  /* 0x000000072a0872a4 */ /* 0x000fe4000f8e02ff */
[----:B------:R-:W-:Y:S03]  /*59e0*/  UISETP.GE.AND UP0, UPT, UR6, UR4, UPT ;  /* 0x000000040600728c */ /* 0x000fe6000bf06270 */
[----:B------:R-:W-:Y:S01]  /*59f0*/  UMOV UR4, UR11 ;  /* 0x0000000b00047c82 */ /* 0x000fe20008000000 */
[----:B------:R-:W-:Y:S02]  /*5a00*/  UISETP.GE.OR UP0, UPT, UR5, UR8, UP0 ;  /* 0x000000080500728c */ /* 0x000fe40008706670 */
[----:B------:R-:W-:Y:S02]  /*5a10*/  USHF.R.U32.HI UR4, URZ, UR41, UR4 ;  /* 0x00000029ff047299 */ /* 0x000fe40008011604 */
[----:B------:R-:W-:Y:S02]  /*5a20*/  UIMAD.WIDE.U32 UR8, UR5, UR40, URZ ;  /* 0x00000028050872a5 */ /* 0x000fe4000f8e00ff */
[----:B------:R-:W-:Y:S02]  /*5a30*/  USEL UR11, UR6, UR4, !UP2 ;  /* 0x00000004060b7287 */ /* 0x000fe4000d000000 */
[----:B------:R-:W-:Y:S02]  /*5a40*/  UIADD3 UR8, UPT, UPT, -UR5, URZ, URZ ;  /* 0x000000ff05087290 */ /* 0x000fe4000fffe1ff */
[----:B------:R-:W-:Y:S01]  /*5a50*/  UIADD3 UR10, UPT, UPT, -UR11, URZ, URZ ;  /* 0x000000ff0b0a7290 */ /* 0x000fe2000fffe1ff */
[----:B------:R-:W-:Y:S01]  /*5a60*/  @!UP0 UMOV UR4, UR9 ;  /* 0x0000000900048c82 */ /* 0x000fe20008000000 */
[----:B------:R-:W-:Y:S02]  /*5a70*/  UIADD3 UR9, UPT, UPT, -UR6, URZ, URZ ;  /* 0x000000ff06097290 */ /* 0x000fe4000fffe1ff */
[----:B------:R-:W-:Y:S02]  /*5a80*/  @!UP0 USHF.R.U32.HI UR4, URZ, UR41, UR4 ;  /* 0x00000029ff048299 */ /* 0x000fe40008011604 */
[----:B------:R-:W-:Y:S02]  /*5a90*/  UIMAD UR10, UR42, UR10, UR6 ;  /* 0x0000000a2a0a72a4 */ /* 0x000fe4000f8e0206 */
[----:B------:R-:W-:Y:S04]  /*5aa0*/  @!UP0 USEL UR4, UR5, UR4, !UP2 ;  /* 0x0000000405048287 */ /* 0x000fe8000d000000 */
[----:B------:R-:W-:Y:S02]  /*5ab0*/  @!UP0 UIMAD UR10, UR7, UR10, UR4 ;  /* 0x0000000a070a82a4 */ /* 0x000fe4000f8e0204 */
[----:B------:R-:W-:Y:S02]  /*5ac0*/  @!UP0 UIADD3 UR11, UPT, UPT, UR11, -UR4, URZ ;  /* 0x800000040b0b8290 */ /* 0x000fe4000fffe0ff */
[----:B------:R-:W-:Y:S02]  /*5ad0*/  UIMAD UR7, UR43, UR8, UR38 ;  /* 0x000000082b0772a4 */ /* 0x000fe4000f8e0226 */
[----:B------:R-:W-:Y:S02]  /*5ae0*/  @!UP0 UIMAD UR6, UR11, UR42, UR5 ;  /* 0x0000002a0b0682a4 */ /* 0x000fe4000f8e0205 */
[----:B------:R-:W-:Y:S01]  /*5af0*/  UIMAD UR4, UR58, UR9, UR37 ;  /* 0x000000093a0472a4 */ /* 0x000fe2000f8e0225 */
[----:B------:R-:W-:Y:S02]  /*5b00*/  @!UP0 UMOV UR5, UR10 ;  /* 0x0000000a00058c82 */ /* 0x000fe40008000000 */
[----:B------:R-:W-:Y:S02]  /*5b10*/  UIMAD UR38, UR5, UR43, UR7 ;  /* 0x0000002b052672a4 */ /* 0x000fe4000f8e0207 */
[----:B------:R-:W-:Y:S11]  /*5b20*/  UIMAD UR37, UR6, UR58, UR4 ;  /* 0x0000003a062572a4 */ /* 0x000ff6000f8e0204 */
[----:B------:R-:W-:Y:S01]  /*5b30*/  @!UPT UIADD3 URZ, UPT, UPT, URZ, URZ, URZ ;  /* 0x000000fffffff290 */ /* 0x000fe2000fffe0ff */
.L_x_91:
[----:B------:R-:W-:Y:S01]  /*5b40*/  UISETP.NE.AND UP0, UPT, UR39, 0x1, UPT ;  /* 0x000000012700788c */ /* 0x000fe2000bf05270 */
[----:B------:R-:W-:Y:S01]  /*5b50*/  LOP3.LUT P0, RZ, R49, 0x1b0, RZ, 0xc0, !PT ;  /* 0x000001b031ff7812 */ /* 0x000fe2000780c0ff */
[----:B------:R-:W-:Y:S01]  /*5b60*/  USHF.L.U32 UR50, UR24, 0x6, URZ ;  /* 0x0000000618327899 */ /* 0x000fe200080006ff */
[----:B------:R-:W-:Y:S01]  /*5b70*/  BSSY.RECONVERGENT B6, `(.L_x_92) ;  /* 0x0000034000067945 */ /* 0x000fe20003800200 */
[----:B------:R-:W-:Y:S01]  /*5b80*/  USHF.L.U32 UR49, UR28, 0x7, URZ ;  /* 0x000000071c317899 */ /* 0x000fe200080006ff */
[----:B------:R-:W-:Y:S06]  /*5b90*/  IADD3 R51, PT, PT, R51, 0x1, RZ ;  /* 0x0000000133337810 */ /* 0x000fec0007ffe0ff */
[----:B------:R-:W2:Y:S01]  /*5ba0*/  @!UP0 LDCU.128 UR12, c[0x0][0xb10] ;  /* 0x00016200ff0c87ac */ /* 0x000ea20008000c00 */
[----:B------:R-:W3:Y:S01]  /*5bb0*/  @!UP0 LDCU UR5, c[0x0][0xb0c] ;  /* 0x00016180ff0587ac */ /* 0x000ee20008000800 */
[----:B------:R-:W4:Y:S01]  /*5bc0*/  @!UP0 LDCU UR10, c[0x0][0xb20] ;  /* 0x00016400ff0a87ac */ /* 0x000f220008000800 */
[----:B--2---:R-:W-:Y:S02]  /*5bd0*/  UIMAD.WIDE.U32 UR8, UR38, UR12, URZ ;  /* 0x0000000c260872a5 */ /* 0x004fe4000f8e00ff */
[----:B------:R-:W-:Y:S02]  /*5be0*/  UIMAD.WIDE.U32 UR6, UR37, UR15, URZ ;  /* 0x0000000f250672a5 */ /* 0x000fe4000f8e00ff */
[----:B------:R-:W-:Y:S03]  /*5bf0*/  @!UP0 UISETP.NE.AND UP1, UPT, UR14, 0x1, UPT ;  /* 0x000000010e00888c */ /* 0x000fe6000bf25270 */
[----:B------:R-:W-:Y:S01]  /*5c00*/  @!UP0 UMOV UR4, UR9 ;  /* 0x0000000900048c82 */ /* 0x000fe20008000000 */
[----:B---3--:R-:W-:Y:S02]  /*5c10*/  @!UP0 UISETP.NE.AND UP2, UPT, UR5, 0x1, UPT ;  /* 0x000000010500888c */ /* 0x008fe4000bf45270 */
[----:B------:R-:W-:Y:S01]  /*5c20*/  @!UP0 USHF.R.U32.HI UR4, URZ, UR13, UR4 ;  /* 0x0000000dff048299 */ /* 0x000fe20008011604 */
[----:B------:R-:W-:Y:S02]  /*5c30*/  @!UP0 UMOV UR6, UR7 ;  /* 0x0000000700068c82 */ /* 0x000fe40008000000 */
[----:B----4-:R-:W-:Y:S02]  /*5c40*/  @!UP0 USHF.R.U32.HI UR6, URZ, UR10, UR6 ;  /* 0x0000000aff068299 */ /* 0x010fe40008011606 */
[----:B------:R-:W-:Y:S02]  /*5c50*/  @!UP0 USEL UR7, UR38, UR4, !UP2 ;  /* 0x0000000426078287 */ /* 0x000fe4000d000000 */
[----:B------:R-:W-:Y:S04]  /*5c60*/  @!UP0 USEL UR6, UR37, UR6, !UP1 ;  /* 0x0000000625068287 */ /* 0x000fe8000c800000 */
[----:B------:R-:W-:Y:S02]  /*5c70*/  @!UP0 UIADD3 UR4, UPT, UPT, -UR7, UR6, URZ ;  /* 0x0000000607048290 */ /* 0x000fe4000fffe1ff */
[----:B------:R-:W-:Y:S02]  /*5c80*/  @!UP0 UIADD3 UR6, UPT, UPT, UR7, -UR6, URZ ;  /* 0x8000000607068290 */ /* 0x000fe4000fffe0ff */
[----:B------:R-:W-:Y:S02]  /*5c90*/  @!UP0 UIMAD UR38, UR4, UR5, UR38 ;  /* 0x00000005042682a4 */ /* 0x000fe4000f8e0226 */
[----:B------:R-:W-:Y:S01]  /*5ca0*/  @!UP0 UIMAD UR37, UR6, UR14, UR37 ;  /* 0x0000000e062582a4 */ /* 0x000fe2000f8e0225 */
[----:B------:R-:W-:Y:S11]  /*5cb0*/  @!P0 BRA `(.L_x_93) ;  /* 0x00000000007c8947 */ /* 0x000ff60003800000 */
[----:B------:R-:W2:Y:S01]  /*5cc0*/  LDCU.64 UR8, c[0x4][0x80] ;  /* 0x01001000ff0877ac */ /* 0x000ea20008000a00 */
[----:B------:R-:W-:Y:S01]  /*5cd0*/  MOV R2, 0x0 ;  /* 0x0000000000027802 */ /* 0x000fe20000000f00 */
[----:B------:R-:W-:Y:S02]  /*5ce0*/  HFMA2 R12, -RZ, RZ, 0, 5.9604644775390625e-08 ;  /* 0x00000001ff0c7431 */ /* 0x000fe400000001ff */
[----:B------:R-:W-:Y:S01]  /*5cf0*/  IMAD.MOV.U32 R8, RZ, RZ, 0x70 ;  /* 0x00000070ff087424 */ /* 0x000fe200078e00ff */
[----:B------:R3:W4:Y:S01]  /*5d00*/  LDC.64 R14, c[0x4][R2] ;  /* 0x01000000020e7b82 */ /* 0x0007220000000a00 */
[----:B------:R-:W1:Y:S01]  /*5d10*/  LDCU.64 UR6, c[0x4][0x88] ;  /* 0x01001100ff0677ac */ /* 0x000e620008000a00 */
[----:B------:R-:W-:Y:S01]  /*5d20*/  IMAD.MOV.U32 R13, RZ, RZ, RZ ;  /* 0x000000ffff0d7224 */ /* 0x000fe200078e00ff */
[----:B------:R-:W1:Y:S01]  /*5d30*/  LDCU.64 UR4, c[0x4][0x8] ;  /* 0x01000100ff0477ac */ /* 0x000e620008000a00 */
[----:B--2---:R-:W-:Y:S01]  /*5d40*/  MOV R5, UR9 ;  /* 0x0000000900057c02 */ /* 0x004fe20008000f00 */
[----:B------:R-:W-:Y:S01]  /*5d50*/  IMAD.U32 R4, RZ, RZ, UR8 ;  /* 0x00000008ff047e24 */ /* 0x000fe2000f8e00ff */
[----:B-1----:R-:W-:Y:S01]  /*5d60*/  MOV R7, UR7 ;  /* 0x0000000700077c02 */ /* 0x002fe20008000f00 */
[----:B------:R-:W-:Y:S01]  /*5d70*/  IMAD.U32 R6, RZ, RZ, UR6 ;  /* 0x00000006ff067e24 */ /* 0x000fe2000f8e00ff */
[----:B------:R-:W-:Y:S01]  /*5d80*/  MOV R11, UR5 ;  /* 0x00000005000b7c02 */ /* 0x000fe20008000f00 */
[----:B------:R-:W-:Y:S02]  /*5d90*/  IMAD.U32 R10, RZ, RZ, UR4 ;  /* 0x00000004ff0a7e24 */ /* 0x000fe4000f8e00ff */
[----:B------:R-:W-:Y:S07]  /*5da0*/  LEPC R20, `(.L_x_94) ;  /* 0x000000001014794e */ /* 0x000fee0000000000 */
[----:B---345:R-:W-:Y:S05]  /*5db0*/  CALL.ABS.NOINC R14 ;  /* 0x000000000e007343 */ /* 0x038fea0003c00000 */
.L_x_94:
[----:B------:R-:W1:Y:S01]  /*5dc0*/  LDCU.64 UR8, c[0x4][0x80] ;  /* 0x01001000ff0877ac */ /* 0x000e620008000a00 */
[----:B------:R-:W2:Y:S01]  /*5dd0*/  LDC.64 R2, c[0x4][R2] ;  /* 0x0100000002027b82 */ /* 0x000ea20000000a00 */
[----:B------:R-:W-:Y:S02]  /*5de0*/  HFMA2 R12, -RZ, RZ, 0, 5.9604644775390625e-08 ;  /* 0x00000001ff0c7431 */ /* 0x000fe400000001ff */
[----:B------:R-:W-:Y:S02]  /*5df0*/  IMAD.MOV.U32 R8, RZ, RZ, 0x70 ;  /* 0x00000070ff087424 */ /* 0x000fe400078e00ff */
[----:B------:R-:W-:Y:S01]  /*5e00*/  IMAD.MOV.U32 R13, RZ, RZ, RZ ;  /* 0x000000ffff0d7224 */ /* 0x000fe200078e00ff */
[----:B------:R-:W3:Y:S01]  /*5e10*/  LDCU.64 UR6, c[0x4][0x88] ;  /* 0x01001100ff0677ac */ /* 0x000ee20008000a00 */
[----:B------:R-:W4:Y:S01]  /*5e20*/  LDCU.64 UR4, c[0x4][0x8] ;  /* 0x01000100ff0477ac */ /* 0x000f220008000a00 */
[----:B-1----:R-:W-:Y:S02]  /*5e30*/  MOV R4, UR8 ;  /* 0x0000000800047c02 */ /* 0x002fe40008000f00 */
[----:B------:R-:W-:Y:S02]  /*5e40*/  MOV R5, UR9 ;  /* 0x0000000900057c02 */ /* 0x000fe40008000f00 */
[----:B---3--:R-:W-:Y:S01]  /*5e50*/  MOV R7, UR7 ;  /* 0x0000000700077c02 */ /* 0x008fe20008000f00 */
[----:B------:R-:W-:Y:S01]  /*5e60*/  IMAD.U32 R6, RZ, RZ, UR6 ;  /* 0x00000006ff067e24 */ /* 0x000fe2000f8e00ff */
[----:B----4-:R-:W-:Y:S01]  /*5e70*/  MOV R11, UR5 ;  /* 0x00000005000b7c02 */ /* 0x010fe20008000f00 */
[----:B------:R-:W-:Y:S02]  /*5e80*/  IMAD.U32 R10, RZ, RZ, UR4 ;  /* 0x00000004ff0a7e24 */ /* 0x000fe4000f8e00ff */
[----:B------:R-:W-:Y:S07]  /*5e90*/  LEPC R20, `(.L_x_93) ;  /* 0x000000001014794e */ /* 0x000fee0000000000 */
[----:B--2---:R-:W-:Y:S05]  /*5ea0*/  CALL.ABS.NOINC R2 ;  /* 0x0000000002007343 */ /* 0x004fea0003c00000 */
.L_x_93:
[----:B------:R-:W-:Y:S05]  /*5eb0*/  BSYNC.RECONVERGENT B6 ;  /* 0x0000000000067941 */ /* 0x000fea0003800200 */
.L_x_92:
[----:B------:R-:W-:Y:S02]  /*5ec0*/  R2UR UR6, R48 ;  /* 0x00000000300672ca */ /* 0x000fe400000e0000 */
[----:B------:R-:W-:Y:S02]  /*5ed0*/  R2UR UR5, R58 ;  /* 0x000000003a0572ca */ /* 0x000fe400000e0000 */
[----:B------:R-:W-:Y:S02]  /*5ee0*/  R2UR UR4, R57 ;  /* 0x00000000390472ca */ /* 0x000fe400000e0000 */
[----:B------:R-:W-:Y:S02]  /*5ef0*/  ISETP.NE.U32.AND P4, PT, R42, RZ, PT ;  /* 0x000000ff2a00720c */ /* 0x000fe40003f85070 */
[----:B------:R-:W-:Y:S02]  /*5f00*/  ISETP.NE.U32.AND P2, PT, RZ, UR54, PT ;  /* 0x00000036ff007c0c */ /* 0x000fe4000bf45070 */
[----:B------:R-:W-:Y:S02]  /*5f10*/  ISETP.NE.AND.EX P4, PT, R43, RZ, PT, P4 ;  /* 0x000000ff2b00720c */ /* 0x000fe40003f85340 */
[----:B------:R-:W-:Y:S01]  /*5f20*/  ISETP.NE.AND.EX P2, PT, RZ, UR55, PT, P2 ;  /* 0x00000037ff007c0c */ /* 0x000fe2000bf45320 */
[----:B------:R-:W-:Y:S02]  /*5f30*/  UISETP.NE.AND UP2, UPT, UR6, URZ, UPT ;  /* 0x000000ff0600728c */ /* 0x000fe4000bf45270 */
[----:B------:R-:W-:Y:S04]  /*5f40*/  UISETP.NE.U32.AND UP0, UPT, UR5, URZ, UPT ;  /* 0x000000ff0500728c */ /* 0x000fe8000bf05070 */
[----:B------:R-:W-:Y:S01]  /*5f50*/  UISETP.NE.AND.EX UP1, UPT, UR4, URZ, UPT, UP0 ;  /* 0x000000ff0400728c */ /* 0x000fe2000bf25300 */
[----:B------:R-:W-:Y:S01]  /*5f60*/  PLOP3.LUT P1, PT, PT, PT, UP2, 0x80, 0x8 ;  /* 0x000000000008781c */ /* 0x000fe20003f2f028 */
[----:B------:R-:W-:Y:S03]  /*5f70*/  UPLOP3.LUT UP0, UPT, UPT, UPT, UPT, 0x40, 0x4 ;  /* 0x000000000004789c */ /* 0x000fe60003f0e870 */
[----:B------:R-:W-:Y:S06]  /*5f80*/  @UP2 UPLOP3.LUT UP0, UPT, UPT, UPT, UP1, 0x80, 0x8 ;  /* 0x000000000008289c */ /* 0x000fec0003f0f010 */
[----:B------:R-:W-:Y:S01]  /*5f90*/  PLOP3.LUT P0, PT, PT, PT, UP0, 0x80, 0x8 ;  /* 0x000000000008781c */ /* 0x000fe20003f0f008 */
[----:B------:R-:W-:Y:S01]  /*5fa0*/  @!UPT UIADD3 URZ, UPT, UPT, URZ, URZ, URZ ;  /* 0x000000fffffff290 */ /* 0x000fe2000fffe0ff */
[----:B------:R-:W-:Y:S11]  /*5fb0*/  BRA.U !UP1, `(.L_x_95) ;  /* 0x0000000109407547 */ /* 0x000ff6000b800000 */
[----:B------:R-:W-:Y:S01]  /*5fc0*/  UISETP.NE.U32.AND UP0, UPT, UR54, URZ, UPT ;  /* 0x000000ff3600728c */ /* 0x000fe2000bf05070 */
[----:B------:R-:W-:Y:S01]  /*5fd0*/  R2UR UR6, R58 ;  /* 0x000000003a0672ca */ /* 0x000fe200000e0000 */
[----:B------:R-:W2:Y:S01]  /*5fe0*/  LDCU.64 UR8, c[0x0][0x358] ;  /* 0x00006b00ff0877ac */ /* 0x000ea20008000a00 */
[----:B------:R-:W-:Y:S02]  /*5ff0*/  HFMA2 R45, -RZ, RZ, 0, 5.9604644775390625e-08 ;  /* 0x00000001ff2d7431 */ /* 0x000fe400000001ff */
[----:B-1----:R-:W-:Y:S01]  /*6000*/  IMAD.MOV.U32 R0, RZ, RZ, 0x1 ;  /* 0x00000001ff007424 */ /* 0x002fe200078e00ff */
[----:B------:R-:W-:Y:S06]  /*6010*/  UISETP.NE.AND.EX UP0, UPT, UR55, URZ, UPT, UP0 ;  /* 0x000000ff3700728c */ /* 0x000fec000bf05300 */
[----:B------:R-:W-:Y:S05]  /*6020*/  PLOP3.LUT P3, PT, PT, PT, UP0, 0x80, 0x8 ;  /* 0x000000000008781c */ /* 0x000fea0003f6f008 */
[----:B------:R-:W1:Y:S01]  /*6030*/  @UP0 LDCU.64 UR4, c[0x0][0x888] ;  /* 0x00011100ff0407ac */ /* 0x000e620008000a00 */
[----:B------:R-:W-:Y:S07]  /*6040*/  @UP0 UIMAD UR6, UR36, UR6, URZ ;  /* 0x00000006240602a4 */ /* 0x000fee000f8e02ff */
[----:B------:R-:W-:Y:S01]  /*6050*/  @!P3 PRMT R45, R0, 0x7610, R45 ;  /* 0x00007610002db816 */ /* 0x000fe2000000002d */
[----:B-1----:R-:W-:Y:S06]  /*6060*/  @UP0 UIMAD.WIDE UR4, UR6, 0x4, UR4 ;  /* 0x00000004060408a5 */ /* 0x002fec000f8e0204 */
[----:B------:R-:W-:Y:S02]  /*6070*/  IMAD.U32 R2, RZ, RZ, UR4 ;  /* 0x00000004ff027e24 */ /* 0x000fe4000f8e00ff */
[----:B------:R-:W-:Y:S03]  /*6080*/  IMAD.U32 R3, RZ, RZ, UR5 ;  /* 0x00000005ff037e24 */ /* 0x000fe6000f8e00ff */
[----:B------:R-:W1:Y:S02]  /*6090*/  @!UP0 LDCU UR4, c[0x0][0x880] ;  /* 0x00011000ff0487ac */ /* 0x000e640008000800 */
[----:B--2--5:R2:W5:Y:S02]  /*60a0*/  @P3 LDG.E R27, desc[UR8][R2.64] ;  /* 0x00000008021b3981 */ /* 0x024564000c1e1900 */
[----:B-12---:R-:W-:Y:S02]  /*60b0*/  @!P3 MOV R27, UR4 ;  /* 0x00000004001bbc02 */ /* 0x006fe40008000f00 */
.L_x_95:
[----:B------:R-:W-:Y:S05]  /*60c0*/  @!P4 BRA `(.L_x_96) ;  /* 0x000000000024c947 */ /* 0x000fea0003800000 */
[----:B------:R-:W-:Y:S01]  /*60d0*/  ISETP.NE.U32.AND P3, PT, R40, RZ, PT ;  /* 0x000000ff2800720c */ /* 0x000fe20003f65070 */
[----:B------:R-:W2:Y:S03]  /*60e0*/  LDCU.64 UR4, c[0x0][0x358] ;  /* 0x00006b00ff0477ac */ /* 0x000ea60008000a00 */
[----:B------:R-:W-:Y:S11]  /*60f0*/  ISETP.NE.AND.EX P3, PT, R41, RZ, PT, P3 ;  /* 0x000000ff2900720c */ /* 0x000ff60003f65330 */
[----:B------:R-:W-:Y:S02]  /*6100*/  @!UPT UIADD3 URZ, UPT, UPT, URZ, URZ, URZ ;  /* 0x000000fffffff290 */ /* 0x000fe4000fffe0ff */
[----:B------:R-:W3:Y:S01]  /*6110*/  @P3 LDC.64 R2, c[0x0][0x8a8] ;  /* 0x00022a00ff023b82 */ /* 0x000ee20000000a00 */
[----:B-1----:R-:W-:Y:S04]  /*6120*/  @P3 IMAD R0, R42, UR36, RZ ;  /* 0x000000242a003c24 */ /* 0x002fe8000f8e02ff */
[----:B---3--:R-:W-:Y:S05]  /*6130*/  @P3 IMAD.WIDE R2, R0, 0x4, R2 ;  /* 0x0000000400023825 */ /* 0x008fea00078e0202 */
[----:B--2--5:R2:W5:Y:S02]  /*6140*/  @P3 LDG.E R24, desc[UR4][R2.64] ;  /* 0x0000000402183981 */ /* 0x024564000c1e1900 */
[----:B--2---:R-:W3:Y:S02]  /*6150*/  @!P3 LDC R24, c[0x0][0x8a0] ;  /* 0x00022800ff18bb82 */ /* 0x004ee40000000800 */
.L_x_96:
[----:B-----5:R-:W-:Y:S01]  /*6160*/  FSETP.NEU.AND P3, PT, R27, RZ, PT ;  /* 0x000000ff1b00720b */ /* 0x020fe20003f6d000 */
[----:B------:R-:W-:Y:S01]  /*6170*/  IMAD.SHL.U32 R63, R44, 0x2, RZ ;  /* 0x000000022c3f7824 */ /* 0x000fe200078e00ff */
[----:B------:R-:W-:Y:S01]  /*6180*/  SEL R4, RZ, 0xffffffff, P2 ;  /* 0xffffffffff047807 */ /* 0x000fe20001000000 */
[----:B------:R-:W-:Y:S01]  /*6190*/  BSSY B1, `(.L_x_97) ;  /* 0x0000036000017945 */ /* 0x000fe20003800000 */
[----:B------:R-:W-:Y:S01]  /*61a0*/  @P1 LOP3.LUT P2, RZ, R45, 0xff, RZ, 0xc0, !PT ;  /* 0x000000ff2dff1812 */ /* 0x000fe2000784c0ff */
[----:B------:R-:W-:Y:S01]  /*61b0*/  VIADD R61, R63, UR44 ;  /* 0x0000002c3f3d7c36 */ /* 0x000fe20008000000 */
[----:B-1----:R-:W-:Y:S01]  /*61c0*/  @P1 SEL R0, RZ, 0xffffffff, P3 ;  /* 0xffffffffff001807 */ /* 0x002fe20001800000 */
[----:B------:R-:W-:Y:S01]  /*61d0*/  IMAD.MOV.U32 R64, RZ, RZ, 0x1 ;  /* 0x00000001ff407424 */ /* 0x000fe200078e00ff */
[----:B------:R-:W-:Y:S01]  /*61e0*/  LOP3.LUT R54, R54, 0x1, RZ, 0x3c, !PT ;  /* 0x0000000136367812 */ /* 0x000fe200078e3cff */
[----:B------:R-:W-:Y:S01]  /*61f0*/  IMAD.MOV.U32 R62, RZ, RZ, RZ ;  /* 0x000000ffff3e7224 */ /* 0x000fe200078e00ff */
[----:B------:R-:W-:Y:S02]  /*6200*/  @P0 SEL R0, R4, R0, !P2 ;  /* 0x0000000004000207 */ /* 0x000fe40005000000 */
[----:B------:R-:W-:Y:S02]  /*6210*/  CS2R R38, SRZ ;  /* 0x0000000000267805 */ /* 0x000fe4000001ff00 */
[----:B------:R-:W-:Y:S02]  /*6220*/  LEA R26, R22, UR44, 0x3 ;  /* 0x0000002c161a7c11 */ /* 0x000fe4000f8e18ff */
[----:B------:R-:W-:Y:S02]  /*6230*/  CS2R R36, SRZ ;  /* 0x0000000000247805 */ /* 0x000fe4000001ff00 */
[----:B------:R-:W-:Y:S02]  /*6240*/  @P1 LOP3.LUT R0, R0, 0x1, RZ, 0xc0, !PT ;  /* 0x0000000100001812 */ /* 0x000fe400078ec0ff */
[----:B------:R-:W-:Y:S02]  /*6250*/  CS2R R30, SRZ ;  /* 0x00000000001e7805 */ /* 0x000fe4000001ff00 */
[----:B------:R-:W-:Y:S02]  /*6260*/  SHF.L.U32 R2, R53, 0x1f, RZ ;  /* 0x0000001f35027819 */ /* 0x000fe400000006ff */
[----:B------:R-:W-:Y:S02]  /*6270*/  CS2R R28, SRZ ;  /* 0x00000000001c7805 */ /* 0x000fe4000001ff00 */
[----:B------:R-:W-:Y:S01]  /*6280*/  ISETP.NE.U32.OR P5, PT, R0, 0x1, !P1 ;  /* 0x000000010000780c */ /* 0x000fe20004fa5470 */
[----:B------:R-:W-:Y:S01]  /*6290*/  IMAD.IADD R60, R55, 0x1, R61 ;  /* 0x00000001373c7824 */ /* 0x000fe200078e023d */
[----:B------:R-:W-:Y:S02]  /*62a0*/  PLOP3.LUT P2, PT, PT, PT, UP1, 0x80, 0x8 ;  /* 0x000000000008781c */ /* 0x000fe40003f4f018 */
[----:B------:R-:W-:Y:S02]  /*62b0*/  LEA.HI R25, R22, R22, RZ, 0x1 ;  /* 0x0000001616197211 */ /* 0x000fe400078f08ff */
[----:B------:R-:W-:Y:S02]  /*62c0*/  LOP3.LUT P4, R50, R45, 0xff, RZ, 0xc0, !PT ;  /* 0x000000ff2d327812 */ /* 0x000fe4000788c0ff */
[----:B------:R-:W-:Y:S02]  /*62d0*/  SEL R3, RZ, 0xffffffff, P3 ;  /* 0xffffffffff037807 */ /* 0x000fe40001800000 */
[----:B------:R-:W-:Y:S03]  /*62e0*/  P2R R59, PR, RZ, 0x20 ;  /* 0x00000020ff3b7803 */ /* 0x000fe60000000000 */
[----:B------:R-:W-:Y:S02]  /*62f0*/  @P5 SHF.L.U32 R0, R54, 0x1f, RZ ;  /* 0x0000001f36005819 */ /* 0x000fe400000006ff */
[----:B------:R-:W-:Y:S02]  /*6300*/  @P2 SEL R3, R4, R3, !P4 ;  /* 0x0000000304032207 */ /* 0x000fe40006000000 */
[----:B------:R1:W2:Y:S02]  /*6310*/  @P5 SYNCS.PHASECHK.TRANS64.TRYWAIT P1, [UR44+0x40], R0 ;  /* 0x00004000ff0055a7 */ /* 0x0002a4000802112c */
[----:B------:R-:W-:Y:S04]  /*6320*/  LOP3.LUT R3, R3, 0x1, RZ, 0xc0, !PT ;  /* 0x0000000103037812 */ /* 0x000fe800078ec0ff */
[----:B------:R-:W-:Y:S04]  /*6330*/  ISETP.NE.U32.AND P2, PT, R3, 0x1, PT ;  /* 0x000000010300780c */ /* 0x000fe80003f45070 */
[----:B------:R-:W-:Y:S01]  /*6340*/  P2R R65, PR, RZ, 0x4 ;  /* 0x00000004ff417803 */ /* 0x000fe20000000000 */
[----:B------:R4:W3:Y:S01]  /*6350*/  SYNCS.PHASECHK.TRANS64.TRYWAIT P0, [R26+URZ+0xb0], R2 ;  /* 0x0000b0021a0075a7 */ /* 0x0008e200080011ff */
[C---:B-1----:R-:W-:Y:S01]  /*6360*/  IMAD.SHL.U32 R0, R25.reuse, 0x40, RZ ;  /* 0x0000004019007824 */ /* 0x042fe200078e00ff */
[----:B------:R-:W-:Y:S04]  /*6370*/  LOP3.LUT R25, R25, 0xffe, RZ, 0xc0, !PT ;  /* 0x00000ffe19197812 */ /* 0x000fe800078ec0ff */
[----:B------:R-:W-:Y:S01]  /*6380*/  LOP3.LUT R0, R0, 0xffffff80, RZ, 0xc0, !PT ;  /* 0xffffff8000007812 */ /* 0x000fe200078ec0ff */
[----:B------:R-:W-:Y:S04]  /*6390*/  IMAD.IADD R25, R22, 0x1, -R25 ;  /* 0x0000000116197824 */ /* 0x000fe800078e0a19 */
[----:B------:R-:W-:Y:S04]  /*63a0*/  IMAD.IADD R0, R23, 0x1, R0 ;  /* 0x0000000117007824 */ /* 0x000fe800078e0200 */
[----:B------:R-:W-:Y:S01]  /*63b0*/  IMAD R25, R25, 0x100000, R0 ;  /* 0x0010000019197824 */ /* 0x000fe200078e0200 */
[----:B--2---:R-:W-:Y:S01]  /*63c0*/  @P5 SEL R64, RZ, 0x1, !P1 ;  /* 0x00000001ff405807 */ /* 0x004fe20004800000 */
[----:B----4-:R-:W-:Y:S06]  /*63d0*/  @!P5 BRA `(.L_x_98) ;  /* 0x000000000044d947 */ /* 0x010fec0003800000 */
[----:B------:R-:W-:Y:S01]  /*63e0*/  IMAD.MOV.U32 R38, RZ, RZ, RZ ;  /* 0x000000ffff267224 */ /* 0x000fe200078e00ff */
[----:B------:R-:W-:Y:S01]  /*63f0*/  ISETP.NE.AND P1, PT, R64, RZ, PT ;  /* 0x000000ff4000720c */ /* 0x000fe20003f25270 */
[----:B------:R-:W-:Y:S01]  /*6400*/  BSSY B0, `(.L_x_99) ;  /* 0x0000008000007945 */ /* 0x000fe20003800000 */
[----:B------:R-:W-:Y:S02]  /*6410*/  CS2R R30, SRZ ;  /* 0x00000000001e7805 */ /* 0x000fe4000001ff00 */
[----:B------:R-:W-:Y:S02]  /*6420*/  CS2R R28, SRZ ;  /* 0x00000000001c7805 */ /* 0x000fe4000001ff00 */
[----:B------:R-:W-:Y:S07]  /*6430*/  CS2R R36, SRZ ;  /* 0x0000000000247805 */ /* 0x000fee000001ff00 */
[----:B------:R-:W-:Y:S05]  /*6440*/  @P1 BRA `(.L_x_100) ;  /* 0x00000000000c1947 */ /* 0x000fea0003800000 */
[----:B------:R-:W-:Y:S04]  /*6450*/  SHF.L.U32 R3, R54, 0x1f, RZ ;  /* 0x0000001f36037819 */ /* 0x000fe800000006ff */
[----:B------:R-:W1:Y:S02]  /*6460*/  SYNCS.PHASECHK.TRANS64.TRYWAIT P1, [UR44+0x40], R3 ;  /* 0x00004003ff0075a7 */ /* 0x000e64000802112c */
[----:B-1----:R-:W-:Y:S05]  /*6470*/  @!P1 BRA `(.L_x_101) ;  /* 0x0000002c00b09947 */ /* 0x002fea0003800000 */
.L_x_100:
[----:B------:R-:W-:Y:S05]  /*6480*/  BSYNC B0 ;  /* 0x0000000000007941 */ /* 0x000fea0003800000 */
.L_x_99:
[----:B------:R-:W-:Y:S01]  /*6490*/  ISETP.NE.AND P1, PT, R65, RZ, PT ;  /* 0x000000ff4100720c */ /* 0x000fe20003f25270 */
[----:B------:R-:W-:Y:S11]  /*64a0*/  HFMA2 R62, -RZ, RZ, 0, 5.9604644775390625e-08 ;  /* 0x00000001ff3e7431 */ /* 0x000ff600000001ff */
[----:B------:R-:W-:Y:S01]  /*64b0*/  @!UPT UIADD3 URZ, UPT, UPT, URZ, URZ, URZ ;  /* 0x000000fffffff290 */ /* 0x000fe2000fffe0ff */
[----:B------:R-:W-:Y:S05]  /*64c0*/  @P1 WARPSYNC.ALL ;  /* 0x0000000000001948 */ /* 0x000fea0003800000 */
[----:B------:R2:W4:Y:S04]  /*64d0*/  @P1 LDSM.16.M88.4 R28, [R63+UR44+0x200] ;  /* 0x0002002c3f1c183b */ /* 0x0005280008000200 */
[----:B------:R2:W1:Y:S02]  /*64e0*/  @P1 LDSM.16.M88.4 R36, [R60+0x200] ;  /* 0x000200003c24183b */ /* 0x0004640000000200 */
.L_x_98:
[----:B------:R-:W-:Y:S05]  /*64f0*/  BSYNC B1 ;  /* 0x0000000000017941 */ /* 0x000fea0003800000 */
.L_x_97:
[----:B-1----:R-:W-:Y:S04]  /*6500*/  SHF.R.U32.HI R0, RZ, 0x15, R25 ;  /* 0x00000015ff007819 */ /* 0x002fe80000011619 */
[----:B------:R-:W-:Y:S01]  /*6510*/  LOP3.LUT P1, RZ, R0, 0x3, R46, 0x48, !PT ;  /* 0x0000000300ff7812 */ /* 0x000fe2000782482e */
[----:B------:R-:W-:Y:S01]  /*6520*/  @!UPT UIADD3 URZ, UPT, UPT, URZ, URZ, URZ ;  /* 0x000000fffffff290 */ /* 0x000fe2000fffe0ff */
[----:B---3--:R-:W-:Y:S11]  /*6530*/  @P0 BRA `(.L_x_102) ;  /* 0x0000000000080947 */ /* 0x008ff60003800000 */
[----:B------:R-:W1:Y:S02]  /*6540*/  SYNCS.PHASECHK.TRANS64.TRYWAIT P0, [R26+URZ+0xb0], R2 ;  /* 0x0000b0021a0075a7 */ /* 0x000e6400080011ff */
[----:B-1----:R-:W-:Y:S05]  /*6550*/  @!P0 BRA `(.L_x_103) ;  /* 0x0000002c00908947 */ /* 0x002fea0003800000 */
.L_x_102:
[----:B------:R-:W-:Y:S05]  /*6560*/  @!P1 BRA `(.L_x_104) ;  /* 0x0000000000409947 */ /* 0x000fea0003800000 */
[----:B------:R-:W3:Y:S01]  /*6570*/  LDCU.64 UR8, c[0x4][0x70] ;  /* 0x01000e00ff0877ac */ /* 0x000ee20008000a00 */
[----:B------:R-:W-:Y:S01]  /*6580*/  MOV R3, 0x0 ;  /* 0x0000000000037802 */ /* 0x000fe20000000f00 */
[----:B------:R-:W-:Y:S02]  /*6590*/  HFMA2 R12, -RZ, RZ, 0, 5.9604644775390625e-08 ;  /* 0x00000001ff0c7431 */ /* 0x000fe400000001ff */
[----:B------:R-:W-:Y:S02]  /*65a0*/  IMAD.MOV.U32 R8, RZ, RZ, 0x192 ;  /* 0x00000192ff087424 */ /* 0x000fe400078e00ff */
[----:B------:R-:W-:Y:S01]  /*65b0*/  IMAD.MOV.U32 R13, RZ, RZ, RZ ;  /* 0x000000ffff0d7224 */ /* 0x000fe200078e00ff */
[----:B------:R-:W5:Y:S01]  /*65c0*/  LDCU.64 UR6, c[0x4][0x78] ;  /* 0x01000f00ff0677ac */ /* 0x000f620008000a00 */
[----:B-1----:R-:W1:Y:S01]  /*65d0*/  LDC.64 R2, c[0x4][R3] ;  /* 0x0100000003027b82 */ /* 0x002e620000000a00 */
[----:B------:R-:W2:Y:S01]  /*65e0*/  LDCU.64 UR4, c[0x4][0x10] ;  /* 0x01000200ff0477ac */ /* 0x000ea20008000a00 */
[----:B---3--:R-:W-:Y:S01]  /*65f0*/  MOV R5, UR9 ;  /* 0x0000000900057c02 */ /* 0x008fe20008000f00 */
[----:B------:R-:W-:Y:S01]  /*6600*/  IMAD.U32 R4, RZ, RZ, UR8 ;  /* 0x00000008ff047e24 */ /* 0x000fe2000f8e00ff */
[----:B-----5:R-:W-:Y:S01]  /*6610*/  MOV R7, UR7 ;  /* 0x0000000700077c02 */ /* 0x020fe20008000f00 */
[----:B------:R-:W-:Y:S01]  /*6620*/  IMAD.U32 R6, RZ, RZ, UR6 ;  /* 0x00000006ff067e24 */ /* 0x000fe2000f8e00ff */
[----:B--2---:R-:W-:Y:S01]  /*6630*/  MOV R11, UR5 ;  /* 0x00000005000b7c02 */ /* 0x004fe20008000f00 */
[----:B------:R-:W-:Y:S02]  /*6640*/  IMAD.U32 R10, RZ, RZ, UR4 ;  /* 0x00000004ff0a7e24 */ /* 0x000fe4000f8e00ff */
[----:B------:R-:W-:Y:S07]  /*6650*/  LEPC R20, `(.L_x_104) ;  /* 0x000000001014794e */ /* 0x000fee0000000000 */
[----:B-1--4-:R-:W-:Y:S05]  /*6660*/  CALL.ABS.NOINC R2 ;  /* 0x0000000002007343 */ /* 0x012fea0003c00000 */
.L_x_104:
[----:B----4-:R-:W-:Y:S01]  /*6670*/  SHF.L.U32 R3, R28, 0x10, RZ ;  /* 0x000000101c037819 */ /* 0x010fe200000006ff */
[----:B------:R-:W-:Y:S05]  /*6680*/  WARPSYNC.ALL ;  /* 0x0000000000007948 */ /* 0x000fea0003800000 */
[----:B------:R-:W-:Y:S01]  /*6690*/  R2UR UR4, R25 ;  /* 0x00000000190472ca */ /* 0x000fe200000e0000 */
[----:B------:R-:W-:Y:S01]  /*66a0*/  BSSY.RECONVERGENT B0, `(.L_x_105) ;  /* 0x000004e000007945 */ /* 0x000fe20003800200 */
[C---:B------:R-:W-:Y:S02]  /*66b0*/  SHF.L.U32 R20, R29.reuse, 0x10, RZ ;  /* 0x000000101d147819 */ /* 0x040fe400000006ff */
[----:B------:R-:W-:Y:S02]  /*66c0*/  LOP3.LUT R21, R29, 0xffff0000, RZ, 0xc0, !PT ;  /* 0xffff00001d157812 */ /* 0x000fe400078ec0ff */
[----:B------:R-:W-:Y:S07]  /*66d0*/  ISETP.NE.AND P0, PT, R56, RZ, PT ;  /* 0x000000ff3800720c */ /* 0x000fee0003f05270 */
[----:B------:R-:W3:Y:S02]  /*66e0*/  LDTM.16dp256bit.x4 R4, tmem[UR4] ;  /* 0x00000004000479ee */ /* 0x000ee40008120000 */
[----:B---3--:R-:W-:Y:S01]  /*66f0*/  FMUL R0, R24, R4 ;  /* 0x0000000418007220 */ /* 0x008fe20000400000 */
[----:B------:R-:W-:Y:S01]  /*6700*/  LOP3.LUT R4, R28, 0xffff0000, RZ, 0xc0, !PT ;  /* 0xffff00001c047812 */ /* 0x000fe200078ec0ff */
[C---:B-1----:R-:W-:Y:S01]  /*6710*/  FMUL R2, R24.reuse, R5 ;  /* 0x0000000518027220 */ /* 0x042fe20000400000 */
[C---:B------:R-:W-:Y:S01]  /*6720*/  FMUL R7, R24.reuse, R7 ;  /* 0x0000000718077220 */ /* 0x040fe20000400000 */
[C---:B------:R-:W-:Y:S01]  /*6730*/  FFMA R0, R27.reuse, R3, R0 ;  /* 0x000000031b007223 */ /* 0x040fe20000000000 */
[C---:B------:R-:W-:Y:S01]  /*6740*/  FMUL R3, R24.reuse, R6 ;  /* 0x0000000618037220 */ /* 0x040fe20000400000 */
[C---:B------:R-:W-:Y:S01]  /*6750*/  FFMA R2, R27.reuse, R4, R2 ;  /* 0x000000041b027223 */ /* 0x040fe20000000002 */
[C---:B------:R-:W-:Y:S01]  /*6760*/  FMUL R4, R24.reuse, R8 ;  /* 0x0000000818047220 */ /* 0x040fe20000400000 */
[C---:B------:R-:W-:Y:S01]  /*6770*/  FMUL R8, R24.reuse, R12 ;  /* 0x0000000c18087220 */ /* 0x040fe20000400000 */
[----:B------:R-:W-:Y:S01]  /*6780*/  FMUL R12, R24, R16 ;  /* 0x00000010180c7220 */ /* 0x000fe20000400000 */
[----:B------:R-:W-:Y:S01]  /*6790*/  SHF.L.U32 R16, R30, 0x10, RZ ;  /* 0x000000101e107819 */ /* 0x000fe200000006ff */
[C---:B------:R-:W-:Y:S01]  /*67a0*/  FFMA R3, R27.reuse, R20, R3 ;  /* 0x000000141b037223 */ /* 0x040fe20000000003 */
[----:B------:R-:W-:Y:S01]  /*67b0*/  F2FP.BF16.F32.PACK_AB R32, R2, R0 ;  /* 0x000000000220723e */ /* 0x000fe200000010ff */
[C---:B------:R-:W-:Y:S01]  /*67c0*/  FFMA R7, R27.reuse, R21, R7 ;  /* 0x000000151b077223 */ /* 0x040fe20000000007 */
[----:B------:R-:W-:Y:S01]  /*67d0*/  LOP3.LUT R0, R30, 0xffff0000, RZ, 0xc0, !PT ;  /* 0xffff00001e007812 */ /* 0x000fe200078ec0ff */
[----:B------:R-:W-:Y:S01]  /*67e0*/  FFMA R4, R27, R16, R4 ;  /* 0x000000101b047223 */ /* 0x000fe20000000004 */
[C---:B------:R-:W-:Y:S01]  /*67f0*/  SHF.L.U32 R2, R31.reuse, 0x10, RZ ;  /* 0x000000101f027819 */ /* 0x040fe200000006ff */
[C---:B------:R-:W-:Y:S01]  /*6800*/  FMUL R5, R24.reuse, R9 ;  /* 0x0000000918057220 */ /* 0x040fe20000400000 */
[----:B------:R-:W-:Y:S01]  /*6810*/  LOP3.LUT R16, R31, 0xffff0000, RZ, 0xc0, !PT ;  /* 0xffff00001f107812 */ /* 0x000fe200078ec0ff */
[----:B------:R-:W-:Y:S01]  /*6820*/  FMUL R6, R24, R10 ;  /* 0x0000000a18067220 */ /* 0x000fe20000400000 */
[----:B------:R-:W-:Y:S01]  /*6830*/  F2FP.BF16.F32.PACK_AB R33, R7, R3 ;  /* 0x000000030721723e */ /* 0x000fe200000010ff */
[C---:B------:R-:W-:Y:S01]  /*6840*/  FFMA R5, R27.reuse, R0, R5 ;  /* 0x000000001b057223 */ /* 0x040fe20000000005 */
[C---:B------:R-:W-:Y:S01]  /*6850*/  SHF.L.U32 R0, R36.reuse, 0x10, RZ ;  /* 0x0000001024007819 */ /* 0x040fe200000006ff */
[----:B------:R-:W-:Y:S01]  /*6860*/  FFMA R6, R27, R2, R6 ;  /* 0x000000021b067223 */ /* 0x000fe20000000006 */
[----:B------:R-:W-:Y:S01]  /*6870*/  LOP3.LUT R2, R36, 0xffff0000, RZ, 0xc0, !PT ;  /* 0xffff000024027812 */ /* 0x000fe200078ec0ff */
[C---:B------:R-:W-:Y:S01]  /*6880*/  FMUL R11, R24.reuse, R11 ;  /* 0x0000000b180b7220 */ /* 0x040fe20000400000 */
[----:B------:R-:W-:Y:S01]  /*6890*/  SHF.L.U32 R3, R37, 0x10, RZ ;  /* 0x0000001025037819 */ /* 0x000fe200000006ff */
[C---:B------:R-:W-:Y:S01]  /*68a0*/  FMUL R9, R24.reuse, R13 ;  /* 0x0000000d18097220 */ /* 0x040fe20000400000 */
[----:B------:R-:W-:Y:S01]  /*68b0*/  F2FP.BF16.F32.PACK_AB R34, R5, R4 ;  /* 0x000000040522723e */ /* 0x000fe200000010ff */
[C---:B------:R-:W-:Y:S01]  /*68c0*/  FMUL R10, R24.reuse, R14 ;  /* 0x0000000e180a7220 */ /* 0x040fe20000400000 */
[C---:B------:R-:W-:Y:S01]  /*68d0*/  FFMA R11, R27.reuse, R16, R11 ;  /* 0x000000101b0b7223 */ /* 0x040fe2000000000b */
[C---:B------:R-:W-:Y:S01]  /*68e0*/  FFMA R8, R27.reuse, R0, R8 ;  /* 0x000000001b087223 */ /* 0x040fe20000000008 */
[----:B------:R-:W-:Y:S01]  /*68f0*/  FFMA R9, R27, R2, R9 ;  /* 0x000000021b097223 */ /* 0x000fe20000000009 */
[----:B------:R-:W-:Y:S01]  /*6900*/  LOP3.LUT R0, R37, 0xffff0000, RZ, 0xc0, !PT ;  /* 0xffff000025007812 */ /* 0x000fe200078ec0ff */
[----:B------:R-:W-:Y:S01]  /*6910*/  FFMA R10, R27, R3, R10 ;  /* 0x000000031b0a7223 */ /* 0x000fe2000000000a */
[----:B------:R-:W-:Y:S01]  /*6920*/  FMUL R15, R24, R15 ;  /* 0x0000000f180f7220 */ /* 0x000fe20000400000 */
[----:B------:R-:W-:Y:S01]  /*6930*/  SHF.L.U32 R2, R38, 0x10, RZ ;  /* 0x0000001026027819 */ /* 0x000fe200000006ff */
[----:B------:R-:W-:Y:S01]  /*6940*/  FMUL R13, R24, R17 ;  /* 0x00000011180d7220 */ /* 0x000fe20000400000 */
[----:B------:R-:W-:Y:S01]  /*6950*/  LOP3.LUT R3, R38, 0xffff0000, RZ, 0xc0, !PT ;  /* 0xffff000026037812 */ /* 0x000fe200078ec0ff */
[C---:B------:R-:W-:Y:S01]  /*6960*/  FMUL R14, R24.reuse, R18 ;  /* 0x00000012180e7220 */ /* 0x040fe20000400000 */
[----:B------:R-:W-:Y:S01]  /*6970*/  SHF.L.U32 R4, R39, 0x10, RZ ;  /* 0x0000001027047819 */ /* 0x000fe200000006ff */
[----:B------:R-:W-:Y:S01]  /*6980*/  FFMA R15, R27, R0, R15 ;  /* 0x000000001b0f7223 */ /* 0x000fe2000000000f */
[----:B------:R-:W-:Y:S01]  /*6990*/  LOP3.LUT R5, R39, 0xffff0000, RZ, 0xc0, !PT ;  /* 0xffff000027057812 */ /* 0x000fe200078ec0ff */
[----:B------:R-:W-:Y:S01]  /*69a0*/  FMUL R19, R24, R19 ;  /* 0x0000001318137220 */ /* 0x000fe20000400000 */
[C---:B------:R-:W-:Y:S01]  /*69b0*/  FFMA R12, R27.reuse, R2, R12 ;  /* 0x000000021b0c7223 */ /* 0x040fe2000000000c */
[C---:B------:R-:W-:Y:S01]  /*69c0*/  FFMA R13, R27.reuse, R3, R13 ;  /* 0x000000031b0d7223 */ /* 0x040fe2000000000d */
[C---:B------:R-:W-:Y:S01]  /*69d0*/  FFMA R14, R27.reuse, R4, R14 ;  /* 0x000000041b0e7223 */ /* 0x040fe2000000000e */
[----:B------:R-:W-:Y:S01]  /*69e0*/  FFMA R19, R27, R5, R19 ;  /* 0x000000051b137223 */ /* 0x000fe20000000013 */
[----:B------:R-:W-:Y:S02]  /*69f0*/  F2FP.BF16.F32.PACK_AB R35, R11, R6 ;  /* 0x000000060b23723e */ /* 0x000fe400000010ff */
[----:B------:R-:W-:Y:S02]  /*6a00*/  F2FP.BF16.F32.PACK_AB R8, R9, R8 ;  /* 0x000000080908723e */ /* 0x000fe400000010ff */
[----:B------:R-:W-:Y:S01]  /*6a10*/  F2FP.BF16.F32.PACK_AB R9, R15, R10 ;  /* 0x0000000a0f09723e */ /* 0x000fe200000010ff */
[----:B------:R1:W-:Y:S01]  /*6a20*/  STSM.16.M88.4 [R61+0x200], R32 ;  /* 0x000200203d007844 */ /* 0x0003e20000000200 */
[----:B------:R-:W-:Y:S02]  /*6a30*/  F2FP.BF16.F32.PACK_AB R10, R13, R12 ;  /* 0x0000000c0d0a723e */ /* 0x000fe400000010ff */
[----:B------:R-:W-:Y:S05]  /*6a40*/  F2FP.BF16.F32.PACK_AB R11, R19, R14 ;  /* 0x0000000e130b723e */ /* 0x000fea00000010ff */
[----:B------:R1:W-:Y:S01]  /*6a50*/  STSM.16.M88.4 [R60+0x200], R8 ;  /* 0x000200083c007844 */ /* 0x0003e20000000200 */
[----:B------:R-:W-:Y:S01]  /*6a60*/  @!PT LDS RZ, [RZ] ;  /* 0x00000000fffff984 */ /* 0x000fe20000000800 */
[----:B------:R-:W-:Y:S01]  /*6a70*/  @!PT LDS RZ, [RZ] ;  /* 0x00000000fffff984 */ /* 0x000fe20000000800 */
[----:B------:R-:W-:Y:S01]  /*6a80*/  @!PT LDS RZ, [RZ] ;  /* 0x00000000fffff984 */ /* 0x000fe20000000800 */
[----:B------:R-:W-:Y:S01]  /*6a90*/  @!PT LDS RZ, [RZ] ;  /* 0x00000000fffff984 */ /* 0x000fe20000000800 */
[----:B------:R3:W-:Y:S07]  /*6aa0*/  MEMBAR.ALL.CTA ;  /* 0x0000000000007992 */ /* 0x0007ee0000008000 */
[----:B---3--:R-:W3:Y:S02]  /*6ab0*/  FENCE.VIEW.ASYNC.S ;  /* 0x00000000000073c6 */ /* 0x008ee40000000000 */
[----:B---3--:R-:W-:Y:S06]  /*6ac0*/  BAR.SYNC.DEFER_BLOCKING 0x1, 0x80 ;  /* 0x0042000000007b1d */ /* 0x008fec0000010000 */
[----:B------:R-:W-:Y:S05]  /*6ad0*/  @P0 BRA `(.L_x_106) ;  /* 0x0000000000280947 */ /* 0x000fea0003800000 */
[----:B------:R-:W3:Y:S01]  /*6ae0*/  LDCU.64 UR6, c[0x0][0x348] ;  /* 0x00006900ff0677ac */ /* 0x000ee20008000a00 */
[----:B------:R-:W-:Y:S01]  /*6af0*/  UIADD3 UR4, UPT, UPT, UR44, 0x200, URZ ;  /* 0x000002002c047890 */ /* 0x000fe2000fffe0ff */
[----:B------:R-:W-:Y:S05]  /*6b00*/  UMOV UR51, UR36 ;  /* 0x0000002400337c82 */ /* 0x000fea0008000000 */
[----:B------:R-:W-:Y:S04]  /*6b10*/  MOV R49, UR4 ;  /* 0x0000000400317c02 */ /* 0x000fe80008000f00 */
[----:B------:R-:W-:Y:S01]  /*6b20*/  R2UR UR48, R49 ;  /* 0x00000000313072ca */ /* 0x000fe200000e0000 */
[----:B---3--:R-:W-:Y:S04]  /*6b30*/  UIADD3 UR4, UP0, UPT, UR6, 0x680, URZ ;  /* 0x0000068006047890 */ /* 0x008fe8000ff1e0ff */
[----:B------:R-:W-:Y:S09]  /*6b40*/  UIADD3.X UR5, UPT, UPT, URZ, UR7, URZ, UP0, !UPT ;  /* 0x00000007ff057290 */ /* 0x000ff200087fe4ff */
[----:B------:R3:W-:Y:S01]  /*6b50*/  UTMASTG.3D [UR48], [UR4] ;  /* 0x00000030040073b5 */ /* 0x0007e20008010000 */
[----:B------:R0:W-:Y:S01]  /*6b60*/  UTMACMDFLUSH ;  /* 0x00000000000079b7 */ /* 0x0001e20000000000 */
[----:B---3--:R-:W-:Y:S04]  /*6b70*/  DEPBAR.LE SB0, 0x1 ;  /* 0x000080400000791a */ /* 0x008fe80000000000 */
.L_x_106:
[----:B------:R-:W-:Y:S05]  /*6b80*/  BSYNC.RECONVERGENT B0 ;  /* 0x0000000000007941 */ /* 0x000fea0003800200 */
.L_x_105:
[----:B------:R-:W-:Y:S01]  /*6b90*/  BAR.SYNC.DEFER_BLOCKING 0x1, 0x80 ;  /* 0x0042000000007b1d */ /* 0x000fe20000010000 */
[----:B------:R-:W-:Y:S01]  /*6ba0*/  ISETP.NE.AND P1, PT, R59, RZ, PT ;  /* 0x000000ff3b00720c */ /* 0x000fe20003f25270 */
[----:B------:R-:W-:Y:S01]  /*6bb0*/  UISETP.NE.AND UP0, UPT, UR52, URZ, UPT ;  /* 0x000000ff3400728c */ /* 0x000fe2000bf05270 */
[----:B------:R-:W-:Y:S11]  /*6bc0*/  LEA R2, R62, UR44, 0x3 ;  /* 0x0000002c3e027c11 */ /* 0x000ff6000f8e18ff */
[----:B------:R-:W-:Y:S01]  /*6bd0*/  @P1 SHF.L.U32 R3, R54, 0x1f, RZ ;  /* 0x0000001f36031819 */ /* 0x000fe200000006ff */
[----:B------:R-:W-:Y:S06]  /*6be0*/  BRA.U !UP0, `(.L_x_107) ;  /* 0x0000000108247547 */ /* 0x000fec000b800000 */
[----:B------:R-:W-:Y:S01]  /*6bf0*/  IMAD.U32 R4, RZ, RZ, UR46 ;  /* 0x0000002eff047e24 */ /* 0x000fe2000f8e00ff */
[----:B------:R-:W-:Y:S01]  /*6c00*/  MOV R0, UR47 ;  /* 0x0000002f00007c02 */ /* 0x000fe20008000f00 */
[----:B------:R-:W-:Y:S03]  /*6c10*/  UIADD3 UR4, UPT, UPT, UR46, 0x1, URZ ;  /* 0x000000012e047890 */ /* 0x000fe6000fffe0ff */
[----:B------:R-:W-:Y:S01]  /*6c20*/  @P1 LEA R4, R4, UR44, 0x3 ;  /* 0x0000002c04041c11 */ /* 0x000fe2000f8e18ff */
[----:B------:R-:W-:Y:S04]  /*6c30*/  UISETP.NE.AND UP0, UPT, UR4, 0x4, UPT ;  /* 0x000000040400788c */ /* 0x000fe8000bf05270 */
[----:B------:R-:W-:Y:S01]  /*6c40*/  @P1 VIADD R4, R4, 0x60 ;  /* 0x0000006004041836 */ /* 0x000fe20000000000 */
[----:B------:R-:W-:Y:S04]  /*6c50*/  USEL UR46, UR4, URZ, UP0 ;  /* 0x000000ff042e7287 */ /* 0x000fe80008000000 */
[----:B------:R-:W-:Y:S04]  /*6c60*/  @P1 PRMT R0, R0, 0x654, R4 ;  /* 0x0000065400001816 */ /* 0x000fe80000000004 */
[----:B------:R3:W-:Y:S04]  /*6c70*/  @P1 SYNCS.ARRIVE.TRANS64.RED.A1T0 RZ, [R0+URZ], RZ ;  /* 0x000000ff00ff19a7 */ /* 0x0007e800081004ff */
.L_x_107:
[----:B------:R-:W4:Y:S01]  /*6c80*/  @P1 SYNCS.PHASECHK.TRANS64.TRYWAIT P0, [R2+URZ+0x40], R3 ;  /* 0x00004003020015a7 */ /* 0x000f2200080011ff */
[----:B------:R-:W-:Y:S01]  /*6c90*/  BSSY B1, `(.L_x_108) ;  /* 0x0000013000017945 */ /* 0x000fe20003800000 */
[----:B----4-:R-:W-:Y:S03]  /*6ca0*/  @P1 SEL R64, RZ, 0x1, !P0 ;  /* 0x00000001ff401807 */ /* 0x010fe60004000000 */
[----:B------:R-:W-:Y:S05]  /*6cb0*/  @!P1 BRA `(.L_x_109) ;  /* 0x0000000000409947 */ /* 0x000fea0003800000 */
[----:B------:R-:W-:Y:S01]  /*6cc0*/  ISETP.NE.AND P1, PT, R65, RZ, PT ;  /* 0x000000ff4100720c */ /* 0x000fe20003f25270 */
[----:B------:R-:W-:Y:S01]  /*6cd0*/  BSSY B0, `(.L_x_110) ;  /* 0x0000009000007945 */ /* 0x000fe20003800000 */
[----:B------:R-:W-:Y:S11]  /*6ce0*/  ISETP.NE.AND P0, PT, R64, RZ, PT ;  /* 0x000000ff4000720c */ /* 0x000ff60003f05270 */
[----:B------:R-:W-:Y:S05]  /*6cf0*/  @P1 IMAD R4, R62, 0x1000, R63 ;  /* 0x000010003e041824 */ /* 0x000fea00078e023f */
[----:B------:R-:W-:Y:S05]  /*6d00*/  @P1 IADD3 R3, PT, PT, R4, UR44, RZ ;  /* 0x0000002c04031c10 */ /* 0x000fea000fffe0ff */
[----:B------:R-:W-:Y:S01]  /*6d10*/  @P1 IMAD.IADD R3, R55, 0x1, R3 ;  /* 0x0000000137031824 */ /* 0x000fe200078e0203 */
[----:B------:R-:W-:Y:S06]  /*6d20*/  @P0 BRA `(.L_x_111) ;  /* 0x00000000000c0947 */ /* 0x000fec0003800000 */
[----:B---3--:R-:W-:Y:S04]  /*6d30*/  SHF.L.U32 R0, R54, 0x1f, RZ ;  /* 0x0000001f36007819 */ /* 0x008fe800000006ff */
[----:B------:R-:W3:Y:S02]  /*6d40*/  SYNCS.PHASECHK.TRANS64.TRYWAIT P0, [R2+URZ+0x40], R0 ;  /* 0x00004000020075a7 */ /* 0x000ee400080011ff */
[----:B---3--:R-:W-:Y:S05]  /*6d50*/  @!P0 BRA `(.L_x_112) ;  /* 0x0000002400a48947 */ /* 0x008fea0003800000 */
.L_x_111:
[----:B------:R-:W-:Y:S05]  /*6d60*/  BSYNC B0 ;  /* 0x0000000000007941 */ /* 0x000fea0003800000 */
.L_x_110:
[----:B------:R-:W-:Y:S02]  /*6d70*/  ISETP.NE.AND P0, PT, R65, RZ, PT ;  /* 0x000000ff4100720c */ /* 0x000fe40003f05270 */
[----:B------:R-:W-:Y:S11]  /*6d80*/  IADD3 R62, PT, PT, R62, 0x1, RZ ;  /* 0x000000013e3e7810 */ /* 0x000ff60007ffe0ff */
[----:B------:R-:W-:Y:S05]  /*6d90*/  @P0 WARPSYNC.ALL ;  /* 0x0000000000000948 */ /* 0x000fea0003800000 */
[----:B------:R4:W1:Y:S04]  /*6da0*/  @P0 LDSM.16.M88.4 R28, [R4+UR44+0x200] ;  /* 0x0002002c041c083b */ /* 0x0008680008000200 */
[----:B------:R4:W1:Y:S02]  /*6db0*/  @P0 LDSM.16.M88.4 R36, [R3+0x200] ;  /* 0x000200000324083b */ /* 0x0008640000000200 */
.L_x_109:
[----:B------:R-:W-:Y:S05]  /*6dc0*/  BSYNC B1 ;  /* 0x0000000000017941 */ /* 0x000fea0003800000 */
.L_x_108:
[----:B---3--:R-:W-:Y:S05]  /*6dd0*/  VIADD R0, R25, 0x20 ;  /* 0x0000002019007836 */ /* 0x008fea0000000000 */
[----:B------:R-:W-:Y:S04]  /*6de0*/  SHF.R.U32.HI R0, RZ, 0x15, R0 ;  /* 0x00000015ff007819 */ /* 0x000fe80000011600 */
[----:B------:R-:W-:Y:S11]  /*6df0*/  LOP3.LUT P0, RZ, R0, 0x3, R46, 0x48, !PT ;  /* 0x0000000300ff7812 */ /* 0x000ff6000780482e */
[----:B------:R-:W-:Y:S02]  /*6e00*/  @!UPT UIADD3 URZ, UPT, UPT, URZ, URZ, URZ ;  /* 0x000000fffffff290 */ /* 0x000fe4000fffe0ff */
[----:B------:R-:W-:Y:S05]  /*6e10*/  @!P0 BRA `(.L_x_113) ;  /* 0x0000000000408947 */ /* 0x000fea0003800000 */
[----:B------:R-:W3:Y:S01]  /*6e20*/  LDCU.64 UR8, c[0x4][0x70] ;  /* 0x01000e00ff0877ac */ /* 0x000ee20008000a00 */
[----:B----4-:R-:W-:Y:S01]  /*6e30*/  MOV R3, 0x0 ;  /* 0x0000000000037802 */ /* 0x010fe20000000f00 */
[----:B------:R-:W-:Y:S02]  /*6e40*/  HFMA2 R12, -RZ, RZ, 0, 5.9604644775390625e-08 ;  /* 0x00000001ff0c7431 */ /* 0x000fe400000001ff */
[----:B-1----:R-:W-:Y:S02]  /*6e50*/  IMAD.MOV.U32 R8, RZ, RZ, 0x192 ;  /* 0x00000192ff087424 */ /* 0x002fe400078e00ff */
[----:B------:R-:W-:Y:S01]  /*6e60*/  IMAD.MOV.U32 R13, RZ, RZ, RZ ;  /* 0x000000ffff0d7224 */ /* 0x000fe200078e00ff */
[----:B------:R-:W1:Y:S01]  /*6e70*/  LDCU.64 UR6, c[0x4][0x78] ;  /* 0x01000f00ff0677ac */ /* 0x000e620008000a00 */
[----:B------:R-:W4:Y:S01]  /*6e80*/  LDC.64 R2, c[0x4][R3] ;  /* 0x0100000003027b82 */ /* 0x000f220000000a00 */
[----:B------:R-:W5:Y:S01]  /*6e90*/  LDCU.64 UR4, c[0x4][0x10] ;  /* 0x01000200ff0477ac */ /* 0x000f620008000a00 */
[----:B---3--:R-:W-:Y:S01]  /*6ea0*/  MOV R5, UR9 ;  /* 0x0000000900057c02 */ /* 0x008fe20008000f00 */
[----:B------:R-:W-:Y:S01]  /*6eb0*/  IMAD.U32 R4, RZ, RZ, UR8 ;  /* 0x00000008ff047e24 */ /* 0x000fe2000f8e00ff */
[----:B-1----:R-:W-:Y:S01]  /*6ec0*/  MOV R7, UR7 ;  /* 0x0000000700077c02 */ /* 0x002fe20008000f00 */
[----:B------:R-:W-:Y:S01]  /*6ed0*/  IMAD.U32 R6, RZ, RZ, UR6 ;  /* 0x00000006ff067e24 */ /* 0x000fe2000f8e00ff */
[----:B-----5:R-:W-:Y:S01]  /*6ee0*/  MOV R11, UR5 ;  /* 0x00000005000b7c02 */ /* 0x020fe20008000f00 */
[----:B------:R-:W-:Y:S02]  /*6ef0*/  IMAD.U32 R10, RZ, RZ, UR4 ;  /* 0x00000004ff0a7e24 */ /* 0x000fe4000f8e00ff */
[----:B------:R-:W-:Y:S07]  /*6f00*/  LEPC R20, `(.L_x_113) ;  /* 0x000000001014794e */ /* 0x000fee0000000000 */
[----:B--2-4-:R-:W-:Y:S05]  /*6f10*/  CALL.ABS.NOINC R2 ;  /* 0x0000000002007343 */ /* 0x014fea0003c00000 */
.L_x_113:
[----:B-1--4-:R-:W-:Y:S01]  /*6f20*/  SHF.L.U32 R3, R28, 0x10, RZ ;  /* 0x000000101c037819 */ /* 0x012fe200000006ff */
[----:B------:R-:W-:Y:S05]  /*6f30*/  WARPSYNC.ALL ;  /* 0x0000000000007948 */ /* 0x000fea0003800000 */
[----:B------:R-:W-:Y:S01]  /*6f40*/  R2UR UR4, R25 ;  /* 0x00000000190472ca */ /* 0x000fe200000e0000 */
[----:B------:R-:W-:Y:S01]  /*6f50*/  BSSY.RECONVERGENT B0, `(.L_x_114) ;  /* 0x0000056000007945 */ /* 0x000fe20003800200 */
[----:B------:R-:W-:Y:S02]  /*6f60*/  SHF.L.U32 R20, R30, 0x10, RZ ;  /* 0x000000101e147819 */ /* 0x000fe400000006ff */
[----:B------:R-:W-:Y:S02]  /*6f70*/  ISETP.NE.AND P6, PT, R59, RZ, PT ;  /* 0x000000ff3b00720c */ /* 0x000fe40003fc5270 */
[----:B------:R-:W-:Y:S07]  /*6f80*/  ISETP.NE.AND P0, PT, R56, RZ, PT ;  /* 0x000000ff3800720c */ /* 0x000fee0003f05270 */
[----:B------:R-:W1:Y:S02]  /*6f90*/  LDTM.16dp256bit.x4 R4, tmem[UR4+0x20] ;  /* 0x00002004000479ee */ /* 0x000e640008120000 */
[----:B-1----:R-:W-:Y:S01]  /*6fa0*/  FMUL R0, R24, R4 ;  /* 0x0000000418007220 */ /* 0x002fe20000400000 */
[----:B------:R-:W-:Y:S01]  /*6fb0*/  LOP3.LUT R4, R28, 0xffff0000, RZ, 0xc0, !PT ;  /* 0xffff00001c047812 */ /* 0x000fe200078ec0ff */
[C---:B------:R-:W-:Y:S01]  /*6fc0*/  FMUL R2, R24.reuse, R5 ;  /* 0x0000000518027220 */ /* 0x040fe20000400000 */
[----:B------:R-:W-:Y:S01]  /*6fd0*/  SHF.L.U32 R5, R29, 0x10, RZ ;  /* 0x000000101d057819 */ /* 0x000fe200000006ff */
[----:B------:R-:W-:Y:S01]  /*6fe0*/  FFMA R0, R27, R3, R0 ;  /* 0x000000031b007223 */ /* 0x000fe20000000000 */
[C---:B------:R-:W-:Y:S01]  /*6ff0*/  FMUL R3, R24.reuse, R6 ;  /* 0x0000000618037220 */ /* 0x040fe20000400000 */
[----:B------:R-:W-:Y:S01]  /*7000*/  LOP3.LUT R6, R29, 0xffff0000, RZ, 0xc0, !PT ;  /* 0xffff00001d067812 */ /* 0x000fe200078ec0ff */
[C---:B------:R-:W-:Y:S01]  /*7010*/  FFMA R2, R27.reuse, R4, R2 ;  /* 0x000000041b027223 */ /* 0x040fe20000000002 */
[C---:B------:R-:W-:Y:S01]  /*7020*/  FMUL R7, R24.reuse, R7 ;  /* 0x0000000718077220 */ /* 0x040fe20000400000 */
[C---:B------:R-:W-:Y:S01]  /*7030*/  FFMA R3, R27.reuse, R5, R3 ;  /* 0x000000051b037223 */ /* 0x040fe20000000003 */
[C---:B------:R-:W-:Y:S01]  /*7040*/  FMUL R4, R24.reuse, R8 ;  /* 0x0000000818047220 */ /* 0x040fe20000400000 */
[----:B------:R-:W-:Y:S01]  /*7050*/  FMUL R5, R24, R9 ;  /* 0x0000000918057220 */ /* 0x000fe20000400000 */
[----:B------:R-:W-:Y:S01]  /*7060*/  F2FP.BF16.F32.PACK_AB R32, R2, R0 ;  /* 0x000000000220723e */ /* 0x000fe200000010ff */
[C---:B------:R-:W-:Y:S01]  /*7070*/  FFMA R7, R27.reuse, R6, R7 ;  /* 0x000000061b077223 */ /* 0x040fe20000000007 */
[----:B------:R-:W-:Y:S01]  /*7080*/  LOP3.LUT R0, R30, 0xffff0000, RZ, 0xc0, !PT ;  /* 0xffff00001e007812 */ /* 0x000fe200078ec0ff */
[----:B------:R-:W-:Y:S01]  /*7090*/  FFMA R4, R27, R20, R4 ;  /* 0x000000141b047223 */ /* 0x000fe20000000004 */
[----:B------:R-:W-:Y:S01]  /*70a0*/  SHF.L.U32 R2, R31, 0x10, RZ ;  /* 0x000000101f027819 */ /* 0x000fe200000006ff */
[----:B------:R-:W-:Y:S01]  /*70b0*/  FMUL R6, R24, R10 ;  /* 0x0000000a18067220 */ /* 0x000fe20000400000 */
[----:B------:R-:W-:Y:S01]  /*70c0*/  F2FP.BF16.F32.PACK_AB R33, R7, R3 ;  /* 0x000000030721723e */ /* 0x000fe200000010ff */
[----:B------:R-:W-:Y:S01]  /*70d0*/  FFMA R5, R27, R0, R5 ;  /* 0x000000001b057223 */ /* 0x000fe20000000005 */
[----:B------:R-:W-:Y:S01]  /*70e0*/  LOP3.LUT R3, R31, 0xffff0000, RZ, 0xc0, !PT ;  /* 0xffff00001f037812 */ /* 0x000fe200078ec0ff */
[----:B------:R-:W-:Y:S01]  /*70f0*/  FFMA R6, R27, R2, R6 ;  /* 0x000000021b067223 */ /* 0x000fe20000000006 */
[----:B------:R-:W-:Y:S01]  /*7100*/  SHF.L.U32 R7, R36, 0x10, RZ ;  /* 0x0000001024077819 */ /* 0x000fe200000006ff */
[----:B------:R-:W-:Y:S01]  /*7110*/  FMUL R11, R24, R11 ;  /* 0x0000000b180b7220 */ /* 0x000fe20000400000 */
[----:B------:R-:W-:Y:S01]  /*7120*/  LOP3.LUT R0, R36, 0xffff0000, RZ, 0xc0, !PT ;  /* 0xffff000024007812 */ /* 0x000fe200078ec0ff */
[C---:B------:R-:W-:Y:S01]  /*7130*/  FMUL R8, R24.reuse, R12 ;  /* 0x0000000c18087220 */ /* 0x040fe20000400000 */
[----:B------:R-:W-:Y:S01]  /*7140*/  SHF.L.U32 R2, R37, 0x10, RZ ;  /* 0x0000001025027819 */ /* 0x000fe200000006ff */
[C---:B------:R-:W-:Y:S01]  /*7150*/  FMUL R9, R24.reuse, R13 ;  /* 0x0000000d18097220 */ /* 0x040fe20000400000 */
[----:B------:R-:W-:Y:S01]  /*7160*/  F2FP.BF16.F32.PACK_AB R34, R5, R4 ;  /* 0x000000040522723e */ /* 0x000fe200000010ff */
[----:B------:R-:W-:Y:S01]  /*7170*/  FFMA R11, R27, R3, R11 ;  /* 0x000000031b0b7223 */ /* 0x000fe2000000000b */
[----:B------:R-:W-:Y:S01]  /*7180*/  SHF.L.U32 R3, R39, 0x10, RZ ;  /* 0x0000001027037819 */ /* 0x000fe200000006ff */
[----:B------:R-:W-:Y:S01]  /*7190*/  FFMA R8, R27, R7, R8 ;  /* 0x000000071b087223 */ /* 0x000fe20000000008 */
[----:B------:R-:W-:Y:S01]  /*71a0*/  LOP3.LUT R4, R39, 0xffff0000, RZ, 0xc0, !PT ;  /* 0xffff000027047812 */ /* 0x000fe200078ec0ff */
[----:B------:R-:W-:Y:S01]  /*71b0*/  FFMA R9, R27, R0, R9 ;  /* 0x000000001b097223 */ /* 0x000fe20000000009 */
[----:B------:R-:W-:Y:S01]  /*71c0*/  LOP3.LUT R0, R37, 0xffff0000, RZ, 0xc0, !PT ;  /* 0xffff000025007812 */ /* 0x000fe200078ec0ff */
[C---:B------:R-:W-:Y:S01]  /*71d0*/  FMUL R10, R24.reuse, R14 ;  /* 0x0000000e180a7220 */ /* 0x040fe20000400000 */
[----:B------:R-:W-:Y:S01]  /*71e0*/  F2FP.BF16.F32.PACK_AB R35, R11, R6 ;  /* 0x000000060b23723e */ /* 0x000fe200000010ff */
[----:B------:R-:W-:Y:S01]  /*71f0*/  FMUL R15, R24, R15 ;  /* 0x0000000f180f7220 */ /* 0x000fe20000400000 */
[----:B------:R-:W-:Y:S01]  /*7200*/  F2FP.BF16.F32.PACK_AB R8, R9, R8 ;  /* 0x000000080908723e */ /* 0x000fe200000010ff */
[C---:B------:R-:W-:Y:S01]  /*7210*/  FFMA R10, R27.reuse, R2, R10 ;  /* 0x000000021b0a7223 */ /* 0x040fe2000000000a */
[C---:B------:R-:W-:Y:S01]  /*7220*/  SHF.L.U32 R2, R38.reuse, 0x10, RZ ;  /* 0x0000001026027819 */ /* 0x040fe200000006ff */
[----:B------:R-:W-:Y:S01]  /*7230*/  FFMA R15, R27, R0, R15 ;  /* 0x000000001b0f7223 */ /* 0x000fe2000000000f */
[----:B------:R-:W-:Y:S01]  /*7240*/  LOP3.LUT R0, R38, 0xffff0000, RZ, 0xc0, !PT ;  /* 0xffff000026007812 */ /* 0x000fe200078ec0ff */
[----:B------:R1:W-:Y:S01]  /*7250*/  STSM.16.M88.4 [R61+0x1200], R32 ;  /* 0x001200203d007844 */ /* 0x0003e20000000200 */
[C---:B------:R-:W-:Y:S01]  /*7260*/  FMUL R12, R24.reuse, R16 ;  /* 0x00000010180c7220 */ /* 0x040fe20000400000 */
[C---:B------:R-:W-:Y:S01]  /*7270*/  FMUL R13, R24.reuse, R17 ;  /* 0x00000011180d7220 */ /* 0x040fe20000400000 */
[----:B------:R-:W-:Y:S01]  /*7280*/  F2FP.BF16.F32.PACK_AB R9, R15, R10 ;  /* 0x0000000a0f09723e */ /* 0x000fe200000010ff */
[C---:B------:R-:W-:Y:S01]  /*7290*/  FMUL R14, R24.reuse, R18 ;  /* 0x00000012180e7220 */ /* 0x040fe20000400000 */
[----:B------:R-:W-:Y:S01]  /*72a0*/  FMUL R19, R24, R19 ;  /* 0x0000001318137220 */ /* 0x000fe20000400000 */
[C---:B------:R-:W-:Y:S01]  /*72b0*/  FFMA R12, R27.reuse, R2, R12 ;  /* 0x000000021b0c7223 */ /* 0x040fe2000000000c */
[----:B------:R-:W-:Y:S01]  /*72c0*/  MOV R2, UR46 ;  /* 0x0000002e00027c02 */ /* 0x000fe20008000f00 */
[C---:B------:R-:W-:Y:S01]  /*72d0*/  FFMA R13, R27.reuse, R0, R13 ;  /* 0x000000001b0d7223 */ /* 0x040fe2000000000d */
[C---:B------:R-:W-:Y:S01]  /*72e0*/  FFMA R14, R27.reuse, R3, R14 ;  /* 0x000000031b0e7223 */ /* 0x040fe2000000000e */
[----:B------:R-:W-:Y:S01]  /*72f0*/  FFMA R19, R27, R4, R19 ;  /* 0x000000041b137223 */ /* 0x000fe20000000013 */
[----:B------:R-:W-:Y:S02]  /*7300*/  @P6 LEA R2, R2, UR44, 0x3 ;  /* 0x0000002c02026c11 */ /* 0x000fe4000f8e18ff */
[----:B------:R-:W-:Y:S02]  /*7310*/  F2FP.BF16.F32.PACK_AB R10, R13, R12 ;  /* 0x0000000c0d0a723e */ /* 0x000fe400000010ff */
[----:B------:R-:W-:Y:S02]  /*7320*/  F2FP.BF16.F32.PACK_AB R11, R19, R14 ;  /* 0x0000000e130b723e */ /* 0x000fe400000010ff */
[----:B------:R-:W-:Y:S02]  /*7330*/  MOV R0, UR47 ;  /* 0x0000002f00007c02 */ /* 0x000fe40008000f00 */
[----:B------:R-:W-:Y:S01]  /*7340*/  @P6 IADD3 R2, PT, PT, R2, 0x60, RZ ;  /* 0x0000006002026810 */ /* 0x000fe20007ffe0ff */
[----:B------:R1:W-:Y:S01]  /*7350*/  STSM.16.M88.4 [R60+0x1200], R8 ;  /* 0x001200083c007844 */ /* 0x0003e20000000200 */
[----:B------:R-:W-:Y:S02]  /*7360*/  @P6 SHF.L.U32 R3, R54, 0x1f, RZ ;  /* 0x0000001f36036819 */ /* 0x000fe400000006ff */
[----:B------:R-:W-:Y:S01]  /*7370*/  @P6 PRMT R0, R0, 0x654, R2 ;  /* 0x0000065400006816 */ /* 0x000fe20000000002 */
[----:B------:R-:W-:Y:S01]  /*7380*/  @!PT LDS RZ, [RZ] ;  /* 0x00000000fffff984 */ /* 0x000fe20000000800 */
[----:B------:R-:W-:Y:S01]  /*7390*/  @!PT LDS RZ, [RZ] ;  /* 0x00000000fffff984 */ /* 0x000fe20000000800 */
[----:B------:R-:W-:Y:S01]  /*73a0*/  @!PT LDS RZ, [RZ] ;  /* 0x00000000fffff984 */ /* 0x000fe20000000800 */
[----:B------:R-:W-:Y:S01]  /*73b0*/  @!PT LDS RZ, [RZ] ;  /* 0x00000000fffff984 */ /* 0x000fe20000000800 */
[----:B------:R3:W-:Y:S06]  /*73c0*/  MEMBAR.ALL.CTA ;  /* 0x0000000000007992 */ /* 0x0007ec0000008000 */
[----:B---3--:R-:W3:Y:S01]  /*73d0*/  FENCE.VIEW.ASYNC.S ;  /* 0x00000000000073c6 */ /* 0x008ee20000000000 */
[----:B------:R-:W-:Y:S01]  /*73e0*/  LEA R2, R62, UR44, 0x3 ;  /* 0x0000002c3e027c11 */ /* 0x000fe2000f8e18ff */
[----:B---3--:R-:W-:Y:S06]  /*73f0*/  BAR.SYNC.DEFER_BLOCKING 0x1, 0x80 ;  /* 0x0042000000007b1d */ /* 0x008fec0000010000 */
[----:B------:R-:W-:Y:S05]  /*7400*/  @P0 BRA `(.L_x_115) ;  /* 0x0000000000280947 */ /* 0x000fea0003800000 */
[----:B------:R-:W3:Y:S01]  /*7410*/  LDCU.64 UR6, c[0x0][0x348] ;  /* 0x00006900ff0677ac */ /* 0x000ee20008000a00 */
[----:B------:R-:W-:Y:S02]  /*7420*/  UIADD3 UR9, UPT, UPT, UR49, 0x20, URZ ;  /* 0x0000002031097890 */ /* 0x000fe4000fffe0ff */
[----:B------:R-:W-:Y:S01]  /*7430*/  UIADD3 UR8, UPT, UPT, UR44, 0x1200, URZ ;  /* 0x000012002c087890 */ /* 0x000fe2000fffe0ff */
[----:B------:R-:W-:Y:S01]  /*7440*/  UMOV UR10, UR50 ;  /* 0x00000032000a7c82 */ /* 0x000fe20008000000 */
[----:B------:R-:W-:Y:S01]  /*7450*/  UMOV UR11, UR36 ;  /* 0x00000024000b7c82 */ /* 0x000fe20008000000 */
[----:B---3--:R-:W-:Y:S04]  /*7460*/  UIADD3 UR4, UP0, UPT, UR6, 0x680, URZ ;  /* 0x0000068006047890 */ /* 0x008fe8000ff1e0ff */
[----:B------:R-:W-:Y:S09]  /*7470*/  UIADD3.X UR5, UPT, UPT, URZ, UR7, URZ, UP0, !UPT ;  /* 0x00000007ff057290 */ /* 0x000ff200087fe4ff */
[----:B------:R3:W-:Y:S01]  /*7480*/  UTMASTG.3D [UR8], [UR4] ;  /* 0x00000008040073b5 */ /* 0x0007e20008010000 */
[----:B------:R0:W-:Y:S01]  /*7490*/  UTMACMDFLUSH ;  /* 0x00000000000079b7 */ /* 0x0001e20000000000 */
[----:B---3--:R-:W-:Y:S04]  /*74a0*/  DEPBAR.LE SB0, 0x1 ;  /* 0x000080400000791a */ /* 0x008fe80000000000 */
.L_x_115:
[----:B------:R-:W-:Y:S05]  /*74b0*/  BSYNC.RECONVERGENT B0 ;  /* 0x0000000000007941 */ /* 0x000fea0003800200 */
.L_x_114:
[----:B------:R-:W-:Y:S01]  /*74c0*/  BAR.SYNC.DEFER_BLOCKING 0x1, 0x80 ;  /* 0x0042000000007b1d */ /* 0x000fe20000010000 */
[----:B------:R-:W-:Y:S04]  /*74d0*/  UIADD3 UR4, UPT, UPT, UR46, 0x1, URZ ;  /* 0x000000012e047890 */ /* 0x000fe8000fffe0ff */
[----:B------:R-:W-:Y:S04]  /*74e0*/  UISETP.NE.AND UP0, UPT, UR4, 0x4, UPT ;  /* 0x000000040400788c */ /* 0x000fe8000bf05270 */
[----:B------:R-:W-:Y:S01]  /*74f0*/  USEL UR45, UR4, URZ, UP0 ;  /* 0x000000ff042d7287 */ /* 0x000fe20008000000 */
[----:B------:R3:W-:Y:S01]  /*7500*/  @P6 SYNCS.ARRIVE.TRANS64.RED.A1T0 RZ, [R0+URZ], RZ ;  /* 0x000000ff00ff69a7 */ /* 0x0007e200081004ff */
[----:B------:R-:W-:Y:S01]  /*7510*/  BSSY B1, `(.L_x_116) ;  /* 0x0000014000017945 */ /* 0x000fe20003800000 */
[----:B------:R-:W4:Y:S02]  /*7520*/  @P6 SYNCS.PHASECHK.TRANS64.TRYWAIT P0, [R2+URZ+0x40], R3 ;  /* 0x00004003020065a7 */ /* 0x000f2400080011ff */
[----:B----4-:R-:W-:Y:S01]  /*7530*/  @P6 SEL R64, RZ, 0x1, !P0 ;  /* 0x00000001ff406807 */ /* 0x010fe20004000000 */
[----:B---3--:R-:W-:Y:S06]  /*7540*/  @!P6 BRA `(.L_x_117) ;  /* 0x000000000040e947 */ /* 0x008fec0003800000 */
[----:B------:R-:W-:Y:S01]  /*7550*/  ISETP.NE.AND P1, PT, R65, RZ, PT ;  /* 0x000000ff4100720c */ /* 0x000fe20003f25270 */
[----:B------:R-:W-:Y:S01]  /*7560*/  BSSY B0, `(.L_x_118) ;  /* 0x0000009000007945 */ /* 0x000fe20003800000 */
[----:B------:R-:W-:Y:S11]  /*7570*/  ISETP.NE.AND P0, PT, R64, RZ, PT ;  /* 0x000000ff4000720c */ /* 0x000ff60003f05270 */
[----:B------:R-:W-:Y:S05]  /*7580*/  @P1 IMAD R3, R62, 0x1000, R63 ;  /* 0x000010003e031824 */ /* 0x000fea00078e023f */
[----:B------:R-:W-:Y:S05]  /*7590*/  @P1 IADD3 R0, PT, PT, R3, UR44, RZ ;  /* 0x0000002c03001c10 */ /* 0x000fea000fffe0ff */
[----:B------:R-:W-:Y:S01]  /*75a0*/  @P1 IMAD.IADD R0, R55, 0x1, R0 ;  /* 0x0000000137001824 */ /* 0x000fe200078e0200 */
[----:B------:R-:W-:Y:S06]  /*75b0*/  @P0 BRA `(.L_x_119) ;  /* 0x00000000000c0947 */ /* 0x000fec0003800000 */
[----:B------:R-:W-:Y:S04]  /*75c0*/  SHF.L.U32 R4, R54, 0x1f, RZ ;  /* 0x0000001f36047819 */ /* 0x000fe800000006ff */
[----:B------:R-:W3:Y:S02]  /*75d0*/  SYNCS.PHASECHK.TRANS64.TRYWAIT P0, [R2+URZ+0x40], R4 ;  /* 0x00004004020075a7 */ /* 0x000ee400080011ff */
[----:B---3--:R-:W-:Y:S05]  /*75e0*/  @!P0 BRA `(.L_x_120) ;  /* 0x0000001c00948947 */ /* 0x008fea0003800000 */
.L_x_119:
[----:B------:R-:W-:Y:S05]  /*75f0*/  BSYNC B0 ;  /* 0x0000000000007941 */ /* 0x000fea0003800000 */
.L_x_118:
[----:B------:R-:W-:Y:S02]  /*7600*/  ISETP.NE.AND P0, PT, R65, RZ, PT ;  /* 0x000000ff4100720c */ /* 0x000fe40003f05270 */
[----:B------:R-:W-:Y:S11]  /*7610*/  IADD3 R62, PT, PT, R62, 0x1, RZ ;  /* 0x000000013e3e7810 */ /* 0x000ff60007ffe0ff */
[----:B------:R-:W-:Y:S05]  /*7620*/  @P0 WARPSYNC.ALL ;  /* 0x0000000000000948 */ /* 0x000fea0003800000 */
[----:B------:R4:W1:Y:S04]  /*7630*/  @P0 LDSM.16.M88.4 R28, [R3+UR44+0x200] ;  /* 0x0002002c031c083b */ /* 0x0008680008000200 */
[----:B------:R4:W1:Y:S02]  /*7640*/  @P0 LDSM.16.M88.4 R36, [R0+0x200] ;  /* 0x000200000024083b */ /* 0x0008640000000200 */
.L_x_117:
[----:B------:R-:W-:Y:S05]  /*7650*/  BSYNC B1 ;  /* 0x0000000000017941 */ /* 0x000fea0003800000 */
.L_x_116:
[----:B----4-:R-:W-:Y:S05]  /*7660*/  VIADD R0, R25, 0x40 ;  /* 0x0000004019007836 */ /* 0x010fea0000000000 */
[----:B------:R-:W-:Y:S04]  /*7670*/  SHF.R.U32.HI R0, RZ, 0x15, R0 ;  /* 0x00000015ff007819 */ /* 0x000fe80000011600 */
[----:B------:R-:W-:Y:S11]  /*7680*/  LOP3.LUT P0, RZ, R0, 0x3, R46, 0x48, !PT ;  /* 0x0000000300ff7812 */ /* 0x000ff6000780482e */
[----:B------:R-:W-:Y:S02]  /*7690*/  @!UPT UIADD3 URZ, UPT, UPT, URZ, URZ, URZ ;  /* 0x000000fffffff290 */ /* 0x000fe4000fffe0ff */
[----:B------:R-:W-:Y:S05]  /*76a0*/  @!P0 BRA `(.L_x_121) ;  /* 0x0000000000408947 */ /* 0x000fea0003800000 */
[----:B------:R-:W4:Y:S01]  /*76b0*/  LDCU.64 UR8, c[0x4][0x70] ;  /* 0x01000e00ff0877ac */ /* 0x000f220008000a00 */
[----:B------:R-:W-:Y:S01]  /*76c0*/  MOV R3, 0x0 ;  /* 0x0000000000037802 */ /* 0x000fe20000000f00 */
[----:B------:R-:W-:Y:S02]  /*76d0*/  HFMA2 R12, -RZ, RZ, 0, 5.9604644775390625e-08 ;  /* 0x00000001ff0c7431 */ /* 0x000fe400000001ff */
[----:B-1----:R-:W-:Y:S02]  /*76e0*/  IMAD.MOV.U32 R8, RZ, RZ, 0x192 ;  /* 0x00000192ff087424 */ /* 0x002fe400078e00ff */
[----:B------:R-:W-:Y:S01]  /*76f0*/  IMAD.MOV.U32 R13, RZ, RZ, RZ ;  /* 0x000000ffff0d7224 */ /* 0x000fe200078e00ff */
[----:B------:R-:W1:Y:S01]  /*7700*/  LDCU.64 UR6, c[0x4][0x78] ;  /* 0x01000f00ff0677ac */ /* 0x000e620008000a00 */
[----:B---3--:R-:W3:Y:S01]  /*7710*/  LDC.64 R2, c[0x4][R3] ;  /* 0x0100000003027b82 */ /* 0x008ee20000000a00 */
[----:B------:R-:W5:Y:S01]  /*7720*/  LDCU.64 UR4, c[0x4][0x10] ;  /* 0x01000200ff0477ac */ /* 0x000f620008000a00 */
[----:B----4-:R-:W-:Y:S01]  /*7730*/  MOV R5, UR9 ;  /* 0x0000000900057c02 */ /* 0x010fe20008000f00 */
[----:B------:R-:W-:Y:S01]  /*7740*/  IMAD.U32 R4, RZ, RZ, UR8 ;  /* 0x00000008ff047e24 */ /* 0x000fe2000f8e00ff */
[----:B-1----:R-:W-:Y:S01]  /*7750*/  MOV R7, UR7 ;  /* 0x0000000700077c02 */ /* 0x002fe20008000f00 */
[----:B------:R-:W-:Y:S01]  /*7760*/  IMAD.U32 R6, RZ, RZ, UR6 ;  /* 0x00000006ff067e24 */ /* 0x000fe2000f8e00ff */
[----:B-----5:R-:W-:Y:S01]  /*7770*/  MOV R11, UR5 ;  /* 0x00000005000b7c02 */ /* 0x020fe20008000f00 */
[----:B------:R-:W-:Y:S02]  /*7780*/  IMAD.U32 R10, RZ, RZ, UR4 ;  /* 0x00000004ff0a7e24 */ /* 0x000fe4000f8e00ff */
[----:B------:R-:W-:Y:S07]  /*7790*/  LEPC R20, `(.L_x_121) ;  /* 0x000000001014794e */ /* 0x000fee0000000000 */
[----:B--23--:R-:W-:Y:S05]  /*77a0*/  CALL.ABS.NOINC R2 ;  /* 0x0000000002007343 */ /* 0x00cfea0003c00000 */
.L_x_121:
[----:B-1----:R-:W-:Y:S01]  /*77b0*/  SHF.L.U32 R3, R28, 0x10, RZ ;  /* 0x000000101c037819 */ /* 0x002fe200000006ff */
[----:B------:R-:W-:Y:S05]  /*77c0*/  WARPSYNC.ALL ;  /* 0x0000000000007948 */ /* 0x000fea0003800000 */
[----:B------:R-:W-:Y:S01]  /*77d0*/  R2UR UR4, R25 ;  /* 0x00000000190472ca */ /* 0x000fe200000e0000 */
[----:B------:R-:W-:Y:S01]  /*77e0*/  BSSY.RECONVERGENT B0, `(.L_x_122) ;  /* 0x0000056000007945 */ /* 0x000fe20003800200 */
[----:B------:R-:W-:Y:S02]  /*77f0*/  SHF.L.U32 R20, R30, 0x10, RZ ;  /* 0x000000101e147819 */ /* 0x000fe400000006ff */
[----:B------:R-:W-:Y:S02]  /*7800*/  ISETP.NE.AND P6, PT, R59, RZ, PT ;  /* 0x000000ff3b00720c */ /* 0x000fe40003fc5270 */
[----:B------:R-:W-:Y:S07]  /*7810*/  ISETP.NE.AND P0, PT, R56, RZ, PT ;  /* 0x000000ff3800720c */ /* 0x000fee0003f05270 */
[----:B---3--:R-:W1:Y:S02]  /*7820*/  LDTM.16dp256bit.x4 R4, tmem[UR4+0x40] ;  /* 0x00004004000479ee */ /* 0x008e640008120000 */
        /* <DEDUP_REMOVED lines=60> */
[----:B------:R-:W-:Y:S02]  /*7bf0*/  LEA R3, R62, UR44, 0x3 ;  /* 0x0000002c3e037c11 */ /* 0x000fe4000f8e18ff */
[----:B------:R-:W-:Y:S01]  /*7c00*/  @P6 PRMT R0, R0, 0x654, R2 ;  /* 0x0000065400006816 */ /* 0x000fe20000000002 */
[----:B------:R-:W-:Y:S01]  /*7c10*/  @!PT LDS RZ, [RZ] ;  /* 0x00000000fffff984 */ /* 0x000fe20000000800 */
[----:B------:R-:W-:Y:S01]  /*7c20*/  @!PT LDS RZ, [RZ] ;  /* 0x00000000fffff984 */ /* 0x000fe20000000800 */
[----:B------:R-:W-:Y:S01]  /*7c30*/  @!PT LDS RZ, [RZ] ;  /* 0x00000000fffff984 */ /* 0x000fe20000000800 */
[----:B------:R-:W-:Y:S01]  /*7c40*/  @!PT LDS RZ, [RZ] ;  /* 0x00000000fffff984 */ /* 0x000fe20000000800 */
[----:B------:R3:W-:Y:S06]  /*7c50*/  MEMBAR.ALL.CTA ;  /* 0x0000000000007992 */ /* 0x0007ec0000008000 */
[----:B---3--:R-:W3:Y:S01]  /*7c60*/  FENCE.VIEW.ASYNC.S ;  /* 0x00000000000073c6 */ /* 0x008ee20000000000 */
[----:B------:R-:W-:Y:S01]  /*7c70*/  @P6 SHF.L.U32 R2, R54, 0x1f, RZ ;  /* 0x0000001f36026819 */ /* 0x000fe200000006ff */
        /* <DEDUP_REMOVED lines=12> */
.L_x_123:
[----:B------:R-:W-:Y:S05]  /*7d40*/  BSYNC.RECONVERGENT B0 ;  /* 0x0000000000007941 */ /* 0x000fea0003800200 */
.L_x_122:
        /* <DEDUP_REMOVED lines=19> */
.L_x_127:
[----:B------:R-:W-:Y:S05]  /*7e80*/  BSYNC B0 ;  /* 0x0000000000007941 */ /* 0x000fea0003800000 */
.L_x_126:
[----:B------:R-:W-:Y:S11]  /*7e90*/  ISETP.NE.AND P0, PT, R65, RZ, PT ;  /* 0x000000ff4100720c */ /* 0x000ff60003f05270 */
[----:B------:R-:W-:Y:S02]  /*7ea0*/  @!UPT UIADD3 URZ, UPT, UPT, URZ, URZ, URZ ;  /* 0x000000fffffff290 */ /* 0x000fe4000fffe0ff */
[----:B------:R-:W-:Y:S05]  /*7eb0*/  @P0 WARPSYNC.ALL ;  /* 0x0000000000000948 */ /* 0x000fea0003800000 */
[----:B------:R4:W1:Y:S04]  /*7ec0*/  @P0 LDSM.16.M88.4 R28, [R62+UR44+0x200] ;  /* 0x0002002c3e1c083b */ /* 0x0008680008000200 */
[----:B------:R4:W1:Y:S02]  /*7ed0*/  @P0 LDSM.16.M88.4 R36, [R2+0x200] ;  /* 0x000200000224083b */ /* 0x0008640000000200 */
.L_x_125:
[----:B------:R-:W-:Y:S05]  /*7ee0*/  BSYNC B1 ;  /* 0x0000000000017941 */ /* 0x000fea0003800000 */
.L_x_124:
[----:B---3--:R-:W-:Y:S05]  /*7ef0*/  VIADD R0, R25, 0x60 ;  /* 0x0000006019007836 */ /* 0x008fea0000000000 */
[----:B------:R-:W-:Y:S04]  /*7f00*/  SHF.R.U32.HI R0, RZ, 0x15, R0 ;  /* 0x00000015ff007819 */ /* 0x000fe80000011600 */
[----:B------:R-:W-:Y:S11]  /*7f10*/  LOP3.LUT P0, RZ, R0, 0x3, R46, 0x48, !PT ;  /* 0x0000000300ff7812 */ /* 0x000ff6000780482e */
[----:B------:R-:W-:Y:S02]  /*7f20*/  @!UPT UIADD3 URZ, UPT, UPT, URZ, URZ, URZ ;  /* 0x000000fffffff290 */ /* 0x000fe4000fffe0ff */
[----:B------:R-:W-:Y:S05]  /*7f30*/  @!P0 BRA `(.L_x_129) ;  /* 0x0000000000408947 */ /* 0x000fea0003800000 */
[----:B------:R-:W3:Y:S01]  /*7f40*/  LDCU.64 UR8, c[0x4][0x70] ;  /* 0x01000e00ff0877ac */ /* 0x000ee20008000a00 */
[----:B------:R-:W-:Y:S01]  /*7f50*/  MOV R3, 0x0 ;  /* 0x0000000000037802 */ /* 0x000fe20000000f00 */
[----:B------:R-:W-:Y:S02]  /*7f60*/  HFMA2 R12, -RZ, RZ, 0, 5.9604644775390625e-08 ;  /* 0x00000001ff0c7431 */ /* 0x000fe400000001ff */
[----:B-1----:R-:W-:Y:S02]  /*7f70*/  IMAD.MOV.U32 R8, RZ, RZ, 0x192 ;  /* 0x00000192ff087424 */ /* 0x002fe400078e00ff */
[----:B------:R-:W-:Y:S01]  /*7f80*/  IMAD.MOV.U32 R13, RZ, RZ, RZ ;  /* 0x000000ffff0d7224 */ /* 0x000fe200078e00ff */
[----:B------:R-:W1:Y:S01]  /*7f90*/  LDCU.64 UR6, c[0x4][0x78] ;  /* 0x01000f00ff0677ac */ /* 0x000e620008000a00 */
[----:B----4-:R-:W4:Y:S01]  /*7fa0*/  LDC.64 R2, c[0x4][R3] ;  /* 0x0100000003027b82 */ /* 0x010f220000000a00 */
        /* <DEDUP_REMOVED lines=9> */
.L_x_129:
[----:B------:R-:W-:Y:S01]  /*8040*/  ISETP.NE.AND P0, PT, R56, RZ, PT ;  /* 0x000000ff3800720c */ /* 0x000fe20003f05270 */
[----:B------:R-:W-:Y:S05]  /*8050*/  WARPSYNC.ALL ;  /* 0x0000000000007948 */ /* 0x000fea0003800000 */
[----:B------:R-:W-:Y:S01]  /*8060*/  R2UR UR4, R25 ;  /* 0x00000000190472ca */ /* 0x000fe200000e0000 */
[----:B------:R-:W-:Y:S01]  /*8070*/  BSSY.RECONVERGENT B0, `(.L_x_130) ;  /* 0x0000053000007945 */ /* 0x000fe20003800200 */
[C---:B-1----:R-:W-:Y:S02]  /*8080*/  SHF.L.U32 R0, R28.reuse, 0x10, RZ ;  /* 0x000000101c007819 */ /* 0x042fe400000006ff */
[----:B----4-:R-:W-:Y:S02]  /*8090*/  LOP3.LUT R2, R28, 0xffff0000, RZ, 0xc0, !PT ;  /* 0xffff00001c027812 */ /* 0x010fe400078ec0ff */
[C---:B------:R-:W-:Y:S02]  /*80a0*/  SHF.L.U32 R3, R29.reuse, 0x10, RZ ;  /* 0x000000101d037819 */ /* 0x040fe400000006ff */
[----:B------:R-:W-:Y:S02]  /*80b0*/  LOP3.LUT R20, R29, 0xffff0000, RZ, 0xc0, !PT ;  /* 0xffff00001d147812 */ /* 0x000fe400078ec0ff */
[C---:B------:R-:W-:Y:S02]  /*80c0*/  SHF.L.U32 R21, R30.reuse, 0x10, RZ ;  /* 0x000000101e157819 */ /* 0x040fe400000006ff */
[----:B------:R-:W-:Y:S01]  /*80d0*/  LOP3.LUT R25, R30, 0xffff0000, RZ, 0xc0, !PT ;  /* 0xffff00001e197812 */ /* 0x000fe200078ec0ff */
[----:B------:R-:W1:Y:S01]  /*80e0*/  LDTM.16dp256bit.x4 R4, tmem[UR4+0x60] ;  /* 0x00006004000479ee */ /* 0x000e620008120000 */
[----:B------:R-:W-:Y:S01]  /*80f0*/  R2UR UR4, R26 ;  /* 0x000000001a0472ca */ /* 0x000fe200000e0000 */
[----:B------:R-:W-:Y:S01]  /*8100*/  NOP ;  /* 0x0000000000007918 */ /* 0x000fe20000000000 */
[C---:B------:R-:W-:Y:S02]  /*8110*/  SHF.L.U32 R26, R31.reuse, 0x10, RZ ;  /* 0x000000101f1a7819 */ /* 0x040fe400000006ff */
[----:B------:R-:W-:Y:S02]  /*8120*/  LOP3.LUT R28, R31, 0xffff0000, RZ, 0xc0, !PT ;  /* 0xffff00001f1c7812 */ /* 0x000fe400078ec0ff */
[C---:B------:R-:W-:Y:S02]  /*8130*/  SHF.L.U32 R29, R36.reuse, 0x10, RZ ;  /* 0x00000010241d7819 */ /* 0x040fe400000006ff */
[----:B------:R-:W-:Y:S02]  /*8140*/  LOP3.LUT R30, R36, 0xffff0000, RZ, 0xc0, !PT ;  /* 0xffff0000241e7812 */ /* 0x000fe400078ec0ff */
[C---:B------:R-:W-:Y:S02]  /*8150*/  SHF.L.U32 R31, R37.reuse, 0x10, RZ ;  /* 0x00000010251f7819 */ /* 0x040fe400000006ff */
[----:B------:R-:W-:Y:S01]  /*8160*/  LOP3.LUT R32, R37, 0xffff0000, RZ, 0xc0, !PT ;  /* 0xffff000025207812 */ /* 0x000fe200078ec0ff */
[----:B------:R-:W-:Y:S01]  /*8170*/  UIADD3 UR4, UPT, UPT, UR4, 0xd0, URZ ;  /* 0x000000d004047890 */ /* 0x000fe2000fffe0ff */
[C---:B------:R-:W-:Y:S02]  /*8180*/  SHF.L.U32 R33, R38.reuse, 0x10, RZ ;  /* 0x0000001026217819 */ /* 0x040fe400000006ff */
[----:B------:R-:W-:Y:S01]  /*8190*/  LOP3.LUT R34, R38, 0xffff0000, RZ, 0xc0, !PT ;  /* 0xffff000026227812 */ /* 0x000fe200078ec0ff */
[----:B------:R-:W-:Y:S01]  /*81a0*/  UPRMT UR4, UR47, 0x654, UR4 ;  /* 0x000006542f047896 */ /* 0x000fe20008000004 */
[C---:B------:R-:W-:Y:S02]  /*81b0*/  SHF.L.U32 R35, R39.reuse, 0x10, RZ ;  /* 0x0000001027237819 */ /* 0x040fe400000006ff */
[----:B------:R-:W-:Y:S01]  /*81c0*/  LOP3.LUT R36, R39, 0xffff0000, RZ, 0xc0, !PT ;  /* 0xffff000027247812 */ /* 0x000fe200078ec0ff */
[C---:B-1----:R-:W-:Y:S01]  /*81d0*/  FMUL R4, R24.reuse, R4 ;  /* 0x0000000418047220 */ /* 0x042fe20000400000 */
[C---:B------:R-:W-:Y:S01]  /*81e0*/  FMUL R5, R24.reuse, R5 ;  /* 0x0000000518057220 */ /* 0x040fe20000400000 */
[C---:B------:R-:W-:Y:S03]  /*81f0*/  FMUL R6, R24.reuse, R6 ;  /* 0x0000000618067220 */ /* 0x040fe60000400000 */
[----:B------:R-:W-:Y:S01]  /*8200*/  SYNCS.ARRIVE.TRANS64.RED.A1T0 RZ, [UR4], RZ ;  /* 0x000000ffffff79a7 */ /* 0x000fe20008100404 */
[C---:B------:R-:W-:Y:S01]  /*8210*/  FFMA R4, R27.reuse, R0, R4 ;  /* 0x000000001b047223 */ /* 0x040fe20000000004 */
[C---:B------:R-:W-:Y:S01]  /*8220*/  FFMA R5, R27.reuse, R2, R5 ;  /* 0x000000021b057223 */ /* 0x040fe20000000005 */
[----:B------:R-:W-:Y:S01]  /*8230*/  FFMA R6, R27, R3, R6 ;  /* 0x000000031b067223 */ /* 0x000fe20000000006 */
[C---:B------:R-:W-:Y:S01]  /*8240*/  FMUL R7, R24.reuse, R7 ;  /* 0x0000000718077220 */ /* 0x040fe20000400000 */
[C---:B------:R-:W-:Y:S01]  /*8250*/  FMUL R8, R24.reuse, R8 ;  /* 0x0000000818087220 */ /* 0x040fe20000400000 */
[C---:B------:R-:W-:Y:S01]  /*8260*/  FMUL R9, R24.reuse, R9 ;  /* 0x0000000918097220 */ /* 0x040fe20000400000 */
[----:B------:R-:W-:Y:S01]  /*8270*/  F2FP.BF16.F32.PACK_AB R4, R5, R4 ;  /* 0x000000040504723e */ /* 0x000fe200000010ff */
[C---:B------:R-:W-:Y:S01]  /*8280*/  FFMA R7, R27.reuse, R20, R7 ;  /* 0x000000141b077223 */ /* 0x040fe20000000007 */
[C---:B------:R-:W-:Y:S01]  /*8290*/  FFMA R8, R27.reuse, R21, R8 ;  /* 0x000000151b087223 */ /* 0x040fe20000000008 */
[C---:B------:R-:W-:Y:S01]  /*82a0*/  FFMA R9, R27.reuse, R25, R9 ;  /* 0x000000191b097223 */ /* 0x040fe20000000009 */
[C---:B------:R-:W-:Y:S01]  /*82b0*/  FMUL R0, R24.reuse, R10 ;  /* 0x0000000a18007220 */ /* 0x040fe20000400000 */
[C---:B------:R-:W-:Y:S01]  /*82c0*/  FMUL R2, R24.reuse, R11 ;  /* 0x0000000b18027220 */ /* 0x040fe20000400000 */
[C---:B------:R-:W-:Y:S01]  /*82d0*/  FMUL R3, R24.reuse, R12 ;  /* 0x0000000c18037220 */ /* 0x040fe20000400000 */
[C---:B------:R-:W-:Y:S01]  /*82e0*/  FMUL R10, R24.reuse, R13 ;  /* 0x0000000d180a7220 */ /* 0x040fe20000400000 */
[C---:B------:R-:W-:Y:S01]  /*82f0*/  FFMA R0, R27.reuse, R26, R0 ;  /* 0x0000001a1b007223 */ /* 0x040fe20000000000 */
[C---:B------:R-:W-:Y:S01]  /*8300*/  FMUL R11, R24.reuse, R14 ;  /* 0x0000000e180b7220 */ /* 0x040fe20000400000 */
[C---:B------:R-:W-:Y:S01]  /*8310*/  FFMA R2, R27.reuse, R28, R2 ;  /* 0x0000001c1b027223 */ /* 0x040fe20000000002 */
[C---:B------:R-:W-:Y:S01]  /*8320*/  FMUL R15, R24.reuse, R15 ;  /* 0x0000000f180f7220 */ /* 0x040fe20000400000 */
[C---:B------:R-:W-:Y:S01]  /*8330*/  FMUL R12, R24.reuse, R16 ;  /* 0x00000010180c7220 */ /* 0x040fe20000400000 */
[C---:B------:R-:W-:Y:S01]  /*8340*/  FFMA R3, R27.reuse, R29, R3 ;  /* 0x0000001d1b037223 */ /* 0x040fe20000000003 */
[C---:B------:R-:W-:Y:S01]  /*8350*/  FMUL R13, R24.reuse, R17 ;  /* 0x00000011180d7220 */ /* 0x040fe20000400000 */
[C---:B------:R-:W-:Y:S01]  /*8360*/  FFMA R10, R27.reuse, R30, R10 ;  /* 0x0000001e1b0a7223 */ /* 0x040fe2000000000a */
[C---:B------:R-:W-:Y:S01]  /*8370*/  FMUL R14, R24.reuse, R18 ;  /* 0x00000012180e7220 */ /* 0x040fe20000400000 */
[C---:B------:R-:W-:Y:S01]  /*8380*/  FFMA R11, R27.reuse, R31, R11 ;  /* 0x0000001f1b0b7223 */ /* 0x040fe2000000000b */
[C---:B------:R-:W-:Y:S01]  /*8390*/  FFMA R15, R27.reuse, R32, R15 ;  /* 0x000000201b0f7223 */ /* 0x040fe2000000000f */
[----:B------:R-:W-:Y:S01]  /*83a0*/  FMUL R19, R24, R19 ;  /* 0x0000001318137220 */ /* 0x000fe20000400000 */
[C---:B------:R-:W-:Y:S01]  /*83b0*/  FFMA R12, R27.reuse, R33, R12 ;  /* 0x000000211b0c7223 */ /* 0x040fe2000000000c */
[C---:B------:R-:W-:Y:S01]  /*83c0*/  FFMA R13, R27.reuse, R34, R13 ;  /* 0x000000221b0d7223 */ /* 0x040fe2000000000d */
[----:B------:R-:W-:Y:S01]  /*83d0*/  FFMA R14, R27, R35, R14 ;  /* 0x000000231b0e7223 */ /* 0x000fe2000000000e */
[----:B------:R-:W-:Y:S01]  /*83e0*/  F2FP.BF16.F32.PACK_AB R5, R7, R6 ;  /* 0x000000060705723e */ /* 0x000fe200000010ff */
[----:B------:R-:W-:Y:S01]  /*83f0*/  FFMA R19, R27, R36, R19 ;  /* 0x000000241b137223 */ /* 0x000fe20000000013 */
[----:B------:R-:W-:Y:S02]  /*8400*/  F2FP.BF16.F32.PACK_AB R6, R9, R8 ;  /* 0x000000080906723e */ /* 0x000fe400000010ff */
        /* <DEDUP_REMOVED lines=25> */
.L_x_131:
[----:B------:R-:W-:Y:S05]  /*85a0*/  BSYNC.RECONVERGENT B0 ;  /* 0x0000000000007941 */ /* 0x000fea0003800200 */
.L_x_130:
[----:B------:R-:W-:Y:S01]  /*85b0*/  BAR.SYNC.DEFER_BLOCKING 0x1, 0x80 ;  /* 0x0042000000007b1d */ /* 0x000fe20000010000 */
[----:B------:R-:W-:Y:S01]  /*85c0*/  UISETP.NE.AND UP0, UPT, UR52, -0x4, UPT ;  /* 0xfffffffc3400788c */ /* 0x000fe2000bf05270 */
[----:B------:R-:W-:Y:S08]  /*85d0*/  IADD3 R22, PT, PT, R22, 0x1, RZ ;  /* 0x0000000116167810 */ /* 0x000ff00007ffe0ff */
[----:B------:R-:W-:Y:S05]  /*85e0*/  BRA.U !UP0, `(.L_x_132) ;  /* 0x0000000108287547 */ /* 0x000fea000b800000 */
[----:B------:R-:W-:Y:S01]  /*85f0*/  ISETP.NE.AND P0, PT, R59, RZ, PT ;  /* 0x000000ff3b00720c */ /* 0x000fe20003f05270 */
[----:B------:R-:W-:Y:S01]  /*8600*/  IMAD.U32 R2, RZ, RZ, UR46 ;  /* 0x0000002eff027e24 */ /* 0x000fe2000f8e00ff */
[----:B------:R-:W-:Y:S01]  /*8610*/  UIADD3 UR4, UPT, UPT, UR46, 0x1, URZ ;  /* 0x000000012e047890 */ /* 0x000fe2000fffe0ff */
[----:B------:R-:W-:Y:S03]  /*8620*/  IMAD.U32 R0, RZ, RZ, UR47 ;  /* 0x0000002fff007e24 */ /* 0x000fe6000f8e00ff */
[----:B------:R-:W-:Y:S04]  /*8630*/  UISETP.NE.AND UP0, UPT, UR4, 0x4, UPT ;  /* 0x000000040400788c */ /* 0x000fe8000bf05270 */
[----:B------:R-:W-:Y:S03]  /*8640*/  USEL UR46, UR4, URZ, UP0 ;  /* 0x000000ff042e7287 */ /* 0x000fe60008000000 */
[----:B------:R-:W-:Y:S05]  /*8650*/  @P0 LEA R2, R2, UR44, 0x3 ;  /* 0x0000002c02020c11 */ /* 0x000fea000f8e18ff */
[----:B------:R-:W-:Y:S05]  /*8660*/  @P0 VIADD R2, R2, 0x60 ;  /* 0x0000006002020836 */ /* 0x000fea0000000000 */
[----:B------:R-:W-:Y:S04]  /*8670*/  @P0 PRMT R0, R0, 0x654, R2 ;  /* 0x0000065400000816 */ /* 0x000fe80000000002 */
[----:B------:R3:W-:Y:S03]  /*8680*/  @P0 SYNCS.ARRIVE.TRANS64.RED.A1T0 RZ, [R0+URZ], RZ ;  /* 0x000000ff00ff09a7 */ /* 0x0007e600081004ff */
.L_x_132:
[----:B------:R-:W-:Y:S01]  /*8690*/  R2UR UR4, R47 ;  /* 0x000000002f0472ca */ /* 0x000fe200000e0000 */
[----:B------:R-:W-:Y:S01]  /*86a0*/  UISETP.NE.AND UP0, UPT, UR62, URZ, UPT ;  /* 0x000000ff3e00728c */ /* 0x000fe2000bf05270 */
[----:B------:R-:W-:Y:S01]  /*86b0*/  ISETP.NE.AND P0, PT, R51, 0x2, PT ;  /* 0x000000023300780c */ /* 0x000fe20003f05270 */
[----:B------:R-:W-:Y:S01]  /*86c0*/  UIADD3 UR28, UPT, UPT, UR37, UR63, URZ ;  /* 0x0000003f251c7290 */ /* 0x000fe2000fffe0ff */
[----:B------:R-:W-:Y:S01]  /*86d0*/  ISETP.NE.AND P1, PT, R22, 0x4, PT ;  /* 0x000000041600780c */ /* 0x000fe20003f25270 */
[----:B------:R-:W-:Y:S01]  /*86e0*/  UIADD3 UR52, UPT, UPT, UR52, 0x4, URZ ;  /* 0x0000000434347890 */ /* 0x000fe2000fffe0ff */
[----:B------:R-:W-:Y:S01]  /*86f0*/  SEL R2, RZ, 0x1, P0 ;  /* 0x00000001ff027807 */ /* 0x000fe20000000000 */
[----:B------:R-:W-:Y:S01]  /*8700*/  UMOV UR36, UR61 ;  /* 0x0000003d00247c82 */ /* 0x000fe20008000000 */
[----:B---3--:R-:W-:Y:S02]  /*8710*/  SEL R0, RZ, 0x1, P1 ;  /* 0x00000001ff007807 */ /* 0x008fe40000800000 */
[----:B------:R-:W-:Y:S02]  /*8720*/  LOP3.LUT R52, R52, R2, RZ, 0x3c, !PT ;  /* 0x0000000234347212 */ /* 0x000fe400078e3cff */
[----:B------:R-:W-:Y:S01]  /*8730*/  LOP3.LUT R53, R53, R0, RZ, 0x3c, !PT ;  /* 0x0000000035357212 */ /* 0x000fe200078e3cff */
[----:B------:R-:W-:Y:S01]  /*8740*/  UIADD3 UR24, UPT, UPT, UR38, UR4, URZ ;  /* 0x0000000426187290 */ /* 0x000fe2000fffe0ff */
[----:B------:R-:W-:Y:S02]  /*8750*/  SEL R51, R51, RZ, P0 ;  /* 0x000000ff33337207 */ /* 0x000fe40000000000 */
[----:B------:R-:W-:Y:S01]  /*8760*/  SEL R22, R22, RZ, P1 ;  /* 0x000000ff16167207 */ /* 0x000fe20000800000 */
[----:B------:R-:W-:Y:S08]  /*8770*/  BRA.U UP0, `(.L_x_133) ;  /* 0xffffffcd00a47547 */ /* 0x000ff0000b83ffff */
[----:B------:R-:W-:-:S13]  /*8780*/  R2UR UR4, R48 ;  /* 0x00000000300472ca */ /* 0x000fda00000e0000 */
[----:B------:R-:W-:-:S09]  /*8790*/  UISETP.NE.AND UP0, UPT, UR4, URZ, UPT ;  /* 0x000000ff0400728c */ /* 0x000fd2000bf05270 */
[----:B------:R-:W-:Y:S05]  /*87a0*/  BRA.U !UP0, `(.L_x_134) ;  /* 0x0000000108487547 */ /* 0x000fea000b800000 */
[----:B------:R-:W3:Y:S02]  /*87b0*/  LDCU.64 UR4, c[0x0][0x890] ;  /* 0x00011200ff0477ac */ /* 0x000ee40008000a00 */
[----:B---3--:R-:W-:-:S04]  /*87c0*/  UISETP.NE.U32.AND UP0, UPT, UR4, URZ, UPT ;  /* 0x000000ff0400728c */ /* 0x008fc8000bf05070 */
[----:B------:R-:W-:-:S09]  /*87d0*/  UISETP.NE.AND.EX UP0, UPT, UR5, URZ, UPT, UP0 ;  /* 0x000000ff0500728c */ /* 0x000fd2000bf05300 */
[----:B------:R-:W-:Y:S05]  /*87e0*/  BRA.U UP0, `(.L_x_135) ;  /* 0x00000001000c7547 */ /* 0x000fea000b800000 */
[----:B------:R-:W-:-:S13]  /*87f0*/  FSETP.NEU.AND P0, PT, R27, RZ, PT ;  /* 0x000000ff1b00720b */ /* 0x000fda0003f0d000 */
[----:B------:R-:W-:Y:S05]  /*8800*/  @!P0 EXIT ;  /* 0x000000000000894d */ /* 0x000fea0003800000 */
[----:B------:R-:W-:Y:S05]  /*8810*/  BRA `(.L_x_134) ;  /* 0x00000000002c7947 */ /* 0x000fea0003800000 */
.L_x_135:
[----:B------:R-:W-:Y:S01]  /*8820*/  ISETP.NE.AND P0, PT, R50, RZ, PT ;  /* 0x000000ff3200720c */ /* 0x000fe20003f05270 */
[----:B------:R-:W-:-:S12]  /*8830*/  BSSY.RECONVERGENT B0, `(.L_x_134) ;  /* 0x0000009000007945 */ /* 0x000fd80003800200 */
[----:B------:R-:W-:Y:S05]  /*8840*/  @P0 BRA `(.L_x_136) ;  /* 0x0000000000140947 */ /* 0x000fea0003800000 */
[----:B------:R-:W3:Y:S02]  /*8850*/  LDCU.64 UR4, c[0x0][0x888] ;  /* 0x00011100ff0477ac */ /* 0x000ee40008000a00 */
[----:B---3--:R-:W-:-:S04]  /*8860*/  ISETP.NE.U32.AND P0, PT, RZ, UR4, PT ;  /* 0x00000004ff007c0c */ /* 0x008fc8000bf05070 */
[----:B------:R-:W-:-:S13]  /*8870*/  ISETP.NE.AND.EX P0, PT, RZ, UR5, PT, P0 ;  /* 0x00000005ff007c0c */ /* 0x000fda000bf05300 */
[----:B------:R-:W-:Y:S05]  /*8880*/  @!P0 EXIT ;  /* 0x000000000000894d */ /* 0x000fea0003800000 */
[----:B------:R-:W-:Y:S05]  /*8890*/  BRA `(.L_x_137) ;  /* 0x0000000000087947 */ /* 0x000fea0003800000 */
.L_x_136:
[----:B------:R-:W-:-:S13]  /*88a0*/  FSETP.NEU.AND P0, PT, R27, RZ, PT ;  /* 0x000000ff1b00720b */ /* 0x000fda0003f0d000 */
[----:B------:R-:W-:Y:S05]  /*88b0*/  @!P0 EXIT ;  /* 0x000000000000894d */ /* 0x000fea0003800000 */
.L_x_137:
[----:B------:R-:W-:Y:S05]  /*88c0*/  BSYNC.RECONVERGENT B0 ;  /* 0x0000000000007941 */ /* 0x000fea0003800200 */
.L_x_134:
[----:B------:R-:W-:Y:S01]  /*88d0*/  ULEA UR4, UR46, UR44, 0x3 ;  /* 0x0000002c2e047291 */ /* 0x000fe2000f8e18ff */
[----:B------:R-:W-:-:S04]  /*88e0*/  DEPBAR.LE SB0, 0x0 ;  /* 0x000080000000791a */ /* 0x000fc80000000000 */
[----:B------:R-:W-:-:S04]  /*88f0*/  UIADD3 UR4, UPT, UPT, UR4, 0x60, URZ ;  /* 0x0000006004047890 */ /* 0x000fc8000fffe0ff */
[----:B------:R-:W-:-:S09]  /*8900*/  UPRMT UR4, UR47, 0x654, UR4 ;  /* 0x000006542f047896 */ /* 0x000fd20008000004 */
[----:B------:R-:W-:Y:S01]  /*8910*/  SYNCS.ARRIVE.TRANS64.RED.A1T0 RZ, [UR4], RZ ;  /* 0x000000ffffff79a7 */ /* 0x000fe20008100404 */
[----:B------:R-:W-:Y:S05]  /*8920*/  EXIT ;  /* 0x000000000000794d */ /* 0x000fea0003800000 */
.L_x_24:
[----:B---3--:R3:W4:Y:S02]  /*8930*/  SYNCS.PHASECHK.TRANS64.TRYWAIT P0, [R0+URZ+0x100], R2 ;  /* 0x00010002000075a7 */ /* 0x00872400080011ff */
[----:B----4-:R-:W-:Y:S05]  /*8940*/  @!P0 NANOSLEEP.SYNCS 0x989680 ;  /* 0x009896800000895d */ /* 0x010fea0003900000 */
[----:B------:R-:W4:Y:S02]  /*8950*/  @!P0 SYNCS.PHASECHK.TRANS64 P0, [R0+URZ+0x100], R2 ;  /* 0x00010002000085a7 */ /* 0x000f2400080010ff */
[----:B----4-:R-:W-:Y:S05]  /*8960*/  @!P0 BRA `(.L_x_24) ;  /* 0xfffffffc00f08947 */ /* 0x010fea000383ffff */
[----:B------:R-:W-:Y:S05]  /*8970*/  BRA `(.L_x_138) ;  /* 0xffffff8c00bc7947 */ /* 0x000fea000383ffff */
.L_x_27:
[----:B--2---:R-:W-:-:S07]  /*8980*/  MOV R0, UR33 ;  /* 0x0000002100007c02 */ /* 0x004fce0008000f00 */
.L_x_139:
[----:B--2---:R2:W3:Y:S02]  /*8990*/  SYNCS.PHASECHK.TRANS64.TRYWAIT P0, [R0+URZ+0x20], R3 ;  /* 0x00002003000075a7 */ /* 0x0044e400080011ff */
[----:B---3--:R-:W-:Y:S05]  /*89a0*/  @!P0 NANOSLEEP.SYNCS 0x989680 ;  /* 0x009896800000895d */ /* 0x008fea0003900000 */
[----:B------:R-:W3:Y:S02]  /*89b0*/  @!P0 SYNCS.PHASECHK.TRANS64 P0, [R0+URZ+0x20], R3 ;  /* 0x00002003000085a7 */ /* 0x000ee400080010ff */
[----:B---3--:R-:W-:Y:S05]  /*89c0*/  @!P0 BRA `(.L_x_139) ;  /* 0xfffffffc00f08947 */ /* 0x008fea000383ffff */
[----:B------:R-:W-:Y:S05]  /*89d0*/  BRA `(.L_x_26) ;  /* 0xffffff9000047947 */ /* 0x000fea000383ffff */
.L_x_34:
[----:B-1----:R-:W-:-:S07]  /*89e0*/  MOV R0, UR33 ;  /* 0x0000002100007c02 */ /* 0x002fce0008000f00 */
.L_x_140:
[----:B-1----:R1:W2:Y:S02]  /*89f0*/  SYNCS.PHASECHK.TRANS64.TRYWAIT P0, [R0+URZ+0x20], R3 ;  /* 0x00002003000075a7 */ /* 0x0022a400080011ff */
[----:B--2---:R-:W-:Y:S05]  /*8a00*/  @!P0 NANOSLEEP.SYNCS 0x989680 ;  /* 0x009896800000895d */ /* 0x004fea0003900000 */
[----:B------:R-:W2:Y:S02]  /*8a10*/  @!P0 SYNCS.PHASECHK.TRANS64 P0, [R0+URZ+0x20], R3 ;  /* 0x00002003000085a7 */ /* 0x000ea400080010ff */
[----:B--2---:R-:W-:Y:S05]  /*8a20*/  @!P0 BRA `(.L_x_140) ;  /* 0xfffffffc00f08947 */ /* 0x004fea000383ffff */
[----:B------:R-:W-:Y:S05]  /*8a30*/  BRA `(.L_x_33) ;  /* 0xffffff9000f87947 */ /* 0x000fea000383ffff */
.L_x_39:
[----:B-1----:R1:W2:Y:S02]  /*8a40*/  SYNCS.PHASECHK.TRANS64.TRYWAIT P0, [R3+URZ+0x90], R0 ;  /* 0x00009000030075a7 */ /* 0x0022a400080011ff */
[----:B--2---:R-:W-:Y:S05]  /*8a50*/  @!P0 NANOSLEEP.SYNCS 0x989680 ;  /* 0x009896800000895d */ /* 0x004fea0003900000 */
[----:B------:R-:W2:Y:S02]  /*8a60*/  @!P0 SYNCS.PHASECHK.TRANS64 P0, [R3+URZ+0x90], R0 ;  /* 0x00009000030085a7 */ /* 0x000ea400080010ff */
[----:B--2---:R-:W-:Y:S05]  /*8a70*/  @!P0 BRA `(.L_x_39) ;  /* 0xfffffffc00f08947 */ /* 0x004fea000383ffff */
[----:B------:R-:W-:Y:S05]  /*8a80*/  BRA `(.L_x_141) ;  /* 0xffffff9400cc7947 */ /* 0x000fea000383ffff */
.L_x_43:
[----:B------:R-:W-:-:S07]  /*8a90*/  MOV R0, UR4 ;  /* 0x0000000400007c02 */ /* 0x000fce0008000f00 */
.L_x_142:
[----:B-1----:R1:W2:Y:S02]  /*8aa0*/  SYNCS.PHASECHK.TRANS64.TRYWAIT P0, [R0+URZ], R2 ;  /* 0x00000002000075a7 */ /* 0x0022a400080011ff */
[----:B--2---:R-:W-:Y:S05]  /*8ab0*/  @!P0 NANOSLEEP.SYNCS 0x989680 ;  /* 0x009896800000895d */ /* 0x004fea0003900000 */
[----:B------:R-:W2:Y:S02]  /*8ac0*/  @!P0 SYNCS.PHASECHK.TRANS64 P0, [R0+URZ], R2 ;  /* 0x00000002000085a7 */ /* 0x000ea400080010ff */
[----:B--2---:R-:W-:Y:S05]  /*8ad0*/  @!P0 BRA `(.L_x_142) ;  /* 0xfffffffc00f08947 */ /* 0x004fea000383ffff */
[----:B------:R-:W-:Y:S05]  /*8ae0*/  BRA `(.L_x_143) ;  /* 0xffffff9c00747947 */ /* 0x000fea000383ffff */
.L_x_44:
[----:B------:R-:W-:-:S07]  /*8af0*/  MOV R0, UR5 ;  /* 0x0000000500007c02 */ /* 0x000fce0008000f00 */
.L_x_144:
[----:B-1----:R1:W2:Y:S02]  /*8b00*/  SYNCS.PHASECHK.TRANS64.TRYWAIT P0, [R0+URZ], R3 ;  /* 0x00000003000075a7 */ /* 0x0022a400080011ff */
[----:B--2---:R-:W-:Y:S05]  /*8b10*/  @!P0 NANOSLEEP.SYNCS 0x989680 ;  /* 0x009896800000895d */ /* 0x004fea0003900000 */
[----:B------:R-:W2:Y:S02]  /*8b20*/  @!P0 SYNCS.PHASECHK.TRANS64 P0, [R0+URZ], R3 ;  /* 0x00000003000085a7 */ /* 0x000ea400080010ff */
[----:B--2---:R-:W-:Y:S05]  /*8b30*/  @!P0 BRA `(.L_x_144) ;  /* 0xfffffffc00f08947 */ /* 0x004fea000383ffff */
[----:B------:R-:W-:Y:S05]  /*8b40*/  BRA `(.L_x_145) ;  /* 0xffffff9c00807947 */ /* 0x000fea000383ffff */
.L_x_45:
[----:B------:R-:W-:-:S07]  /*8b50*/  MOV R0, UR5 ;  /* 0x0000000500007c02 */ /* 0x000fce0008000f00 */
.L_x_146:
[----:B-1----:R1:W2:Y:S02]  /*8b60*/  SYNCS.PHASECHK.TRANS64.TRYWAIT P0, [R0+URZ], R3 ;  /* 0x00000003000075a7 */ /* 0x0022a400080011ff */
[----:B--2---:R-:W-:Y:S05]  /*8b70*/  @!P0 NANOSLEEP.SYNCS 0x989680 ;  /* 0x009896800000895d */ /* 0x004fea0003900000 */
[----:B------:R-:W2:Y:S02]  /*8b80*/  @!P0 SYNCS.PHASECHK.TRANS64 P0, [R0+URZ], R3 ;  /* 0x00000003000085a7 */ /* 0x000ea400080010ff */
[----:B--2---:R-:W-:Y:S05]  /*8b90*/  @!P0 BRA `(.L_x_146) ;  /* 0xfffffffc00f08947 */ /* 0x004fea000383ffff */
[----:B------:R-:W-:Y:S05]  /*8ba0*/  BRA `(.L_x_147) ;  /* 0xffffff9c008c7947 */ /* 0x000fea000383ffff */
.L_x_48:
[----:B--2---:R2:W3:Y:S02]  /*8bb0*/  SYNCS.PHASECHK.TRANS64.TRYWAIT P0, [R2+URZ+0xf0], R4 ;  /* 0x0000f004020075a7 */ /* 0x0044e400080011ff */
[----:B---3--:R-:W-:Y:S05]  /*8bc0*/  @!P0 NANOSLEEP.SYNCS 0x989680 ;  /* 0x009896800000895d */ /* 0x008fea0003900000 */
[----:B------:R-:W3:Y:S02]  /*8bd0*/  @!P0 SYNCS.PHASECHK.TRANS64 P0, [R2+URZ+0xf0], R4 ;  /* 0x0000f004020085a7 */ /* 0x000ee400080010ff */
[----:B---3--:R-:W-:Y:S05]  /*8be0*/  @!P0 BRA `(.L_x_48) ;  /* 0xfffffffc00f08947 */ /* 0x008fea000383ffff */
[----:B------:R-:W-:Y:S05]  /*8bf0*/  BRA `(.L_x_148) ;  /* 0xffffff9c00e87947 */ /* 0x000fea000383ffff */
.L_x_49:
[----:B------:R-:W-:-:S07]  /*8c00*/  MOV R2, UR4 ;  /* 0x0000000400027c02 */ /* 0x000fce0008000f00 */
.L_x_149:
[----:B--2---:R2:W3:Y:S02]  /*8c10*/  SYNCS.PHASECHK.TRANS64.TRYWAIT P0, [R2+URZ+0xa0], R5 ;  /* 0x0000a005020075a7 */ /* 0x0044e400080011ff */
[----:B---3--:R-:W-:Y:S05]  /*8c20*/  @!P0 NANOSLEEP.SYNCS 0x989680 ;  /* 0x009896800000895d */ /* 0x008fea0003900000 */
[----:B------:R-:W3:Y:S02]  /*8c30*/  @!P0 SYNCS.PHASECHK.TRANS64 P0, [R2+URZ+0xa0], R5 ;  /* 0x0000a005020085a7 */ /* 0x000ee400080010ff */
[----:B---3--:R-:W-:Y:S05]  /*8c40*/  @!P0 BRA `(.L_x_149) ;  /* 0xfffffffc00f08947 */ /* 0x008fea000383ffff */
[----:B------:R-:W-:Y:S05]  /*8c50*/  BRA `(.L_x_150) ;  /* 0xffffff9c00f87947 */ /* 0x000fea000383ffff */
.L_x_50:
[----:B--2---:R2:W3:Y:S02]  /*8c60*/  SYNCS.PHASECHK.TRANS64.TRYWAIT P1, [R2+URZ+0x90], R4 ;  /* 0x00009004020075a7 */ /* 0x0044e400080211ff */
[----:B---3--:R-:W-:Y:S05]  /*8c70*/  @!P1 NANOSLEEP.SYNCS 0x989680 ;  /* 0x009896800000995d */ /* 0x008fea0003900000 */
[----:B------:R-:W3:Y:S02]  /*8c80*/  @!P1 SYNCS.PHASECHK.TRANS64 P1, [R2+URZ+0x90], R4 ;  /* 0x00009004020095a7 */ /* 0x000ee400080210ff */
[----:B---3--:R-:W-:Y:S05]  /*8c90*/  @!P1 BRA `(.L_x_50) ;  /* 0xfffffffc00f09947 */ /* 0x008fea000383ffff */
[----:B------:R-:W-:Y:S05]  /*8ca0*/  BRA `(.L_x_151) ;  /* 0xffffffa000287947 */ /* 0x000fea000383ffff */
.L_x_53:
[----:B------:R-:W-:-:S07]  /*8cb0*/  MOV R0, UR4 ;  /* 0x0000000400007c02 */ /* 0x000fce0008000f00 */
.L_x_152:
[----:B--2---:R2:W3:Y:S02]  /*8cc0*/  SYNCS.PHASECHK.TRANS64.TRYWAIT P0, [R0+URZ+0xa0], R2 ;  /* 0x0000a002000075a7 */ /* 0x0044e400080011ff */
[----:B---3--:R-:W-:Y:S05]  /*8cd0*/  @!P0 NANOSLEEP.SYNCS 0x989680 ;  /* 0x009896800000895d */ /* 0x008fea0003900000 */
[----:B------:R-:W3:Y:S02]  /*8ce0*/  @!P0 SYNCS.PHASECHK.TRANS64 P0, [R0+URZ+0xa0], R2 ;  /* 0x0000a002000085a7 */ /* 0x000ee400080010ff */
[----:B---3--:R-:W-:Y:S05]  /*8cf0*/  @!P0 BRA `(.L_x_152) ;  /* 0xfffffffc00f08947 */ /* 0x008fea000383ffff */
[----:B------:R-:W-:Y:S05]  /*8d00*/  BRA `(.L_x_52) ;  /* 0xffffffa0007c7947 */ /* 0x000fea000383ffff */
.L_x_60:
[----:B-1----:R1:W2:Y:S02]  /*8d10*/  SYNCS.PHASECHK.TRANS64.TRYWAIT P1, [R0+URZ+0x90], R2 ;  /* 0x00009002000075a7 */ /* 0x0022a400080211ff */
[----:B--2---:R-:W-:Y:S05]  /*8d20*/  @!P1 NANOSLEEP.SYNCS 0x989680 ;  /* 0x009896800000995d */ /* 0x004fea0003900000 */
[----:B------:R-:W2:Y:S02]  /*8d30*/  @!P1 SYNCS.PHASECHK.TRANS64 P1, [R0+URZ+0x90], R2 ;  /* 0x00009002000095a7 */ /* 0x000ea400080210ff */
[----:B--2---:R-:W-:Y:S05]  /*8d40*/  @!P1 BRA `(.L_x_60) ;  /* 0xfffffffc00f09947 */ /* 0x004fea000383ffff */
[----:B------:R-:W-:Y:S05]  /*8d50*/  BRA `(.L_x_153) ;  /* 0xffffffa800107947 */ /* 0x000fea000383ffff */
.L_x_61:
[----:B------:R-:W-:-:S07]  /*8d60*/  MOV R2, UR46 ;  /* 0x0000002e00027c02 */ /* 0x000fce0008000f00 */
.L_x_154:
[----:B-1----:R1:W2:Y:S02]  /*8d70*/  SYNCS.PHASECHK.TRANS64.TRYWAIT P0, [R2+URZ+0xd0], R0 ;  /* 0x0000d000020075a7 */ /* 0x0022a400080011ff */
[----:B--2---:R-:W-:Y:S05]  /*8d80*/  @!P0 NANOSLEEP.SYNCS 0x989680 ;  /* 0x009896800000895d */ /* 0x004fea0003900000 */
[----:B------:R-:W2:Y:S02]  /*8d90*/  @!P0 SYNCS.PHASECHK.TRANS64 P0, [R2+URZ+0xd0], R0 ;  /* 0x0000d000020085a7 */ /* 0x000ea400080010ff */
[----:B--2---:R-:W-:Y:S05]  /*8da0*/  @!P0 BRA `(.L_x_154) ;  /* 0xfffffffc00f08947 */ /* 0x004fea000383ffff */
[----:B------:R-:W-:Y:S05]  /*8db0*/  BRA `(.L_x_155) ;  /* 0xffffffa800607947 */ /* 0x000fea000383ffff */
.L_x_64:
[----:B------:R-:W-:Y:S07]  /*8dc0*/  MOV R0, UR7 ;  /* 0x0000000700007c02 */ /* 0x000fee0008000f00 */
.L_x_156:
[----:B-1----:R1:W2:Y:S02]  /*8dd0*/  SYNCS.PHASECHK.TRANS64.TRYWAIT P0, [R0+URZ], R2 ;  /* 0x00000002000075a7 */ /* 0x0022a400080011ff */
[----:B--2---:R-:W-:Y:S05]  /*8de0*/  @!P0 NANOSLEEP.SYNCS 0x989680 ;  /* 0x009896800000895d */ /* 0x004fea0003900000 */
[----:B------:R-:W2:Y:S02]  /*8df0*/  @!P0 SYNCS.PHASECHK.TRANS64 P0, [R0+URZ], R2 ;  /* 0x00000002000085a7 */ /* 0x000ea400080010ff */
[----:B--2---:R-:W-:Y:S05]  /*8e00*/  @!P0 BRA `(.L_x_156) ;  /* 0xfffffffc00f08947 */ /* 0x004fea000383ffff */
[----:B------:R-:W-:Y:S05]  /*8e10*/  BRA `(.L_x_63) ;  /* 0xffffffa8007c7947 */ /* 0x000fea000383ffff */
.L_x_67:
[----:B------:R-:W-:-:S07]  /*8e20*/  MOV R0, UR4 ;  /* 0x0000000400007c02 */ /* 0x000fce0008000f00 */
.L_x_157:
[----:B--2---:R2:W4:Y:S02]  /*8e30*/  SYNCS.PHASECHK.TRANS64.TRYWAIT P0, [R0+URZ], R2 ;  /* 0x00000002000075a7 */ /* 0x00452400080011ff */
[----:B----4-:R-:W-:Y:S05]  /*8e40*/  @!P0 NANOSLEEP.SYNCS 0x989680 ;  /* 0x009896800000895d */ /* 0x010fea0003900000 */
[----:B------:R-:W4:Y:S02]  /*8e50*/  @!P0 SYNCS.PHASECHK.TRANS64 P0, [R0+URZ], R2 ;  /* 0x00000002000085a7 */ /* 0x000f2400080010ff */
[----:B----4-:R-:W-:Y:S05]  /*8e60*/  @!P0 BRA `(.L_x_157) ;  /* 0xfffffffc00f08947 */ /* 0x010fea000383ffff */
[----:B------:R-:W-:Y:S05]  /*8e70*/  BRA `(.L_x_158) ;  /* 0xffffffac00a87947 */ /* 0x000fea000383ffff */
.L_x_68:
[----:B------:R-:W-:-:S07]  /*8e80*/  MOV R0, UR5 ;  /* 0x0000000500007c02 */ /* 0x000fce0008000f00 */
.L_x_159:
[----:B-1----:R1:W2:Y:S02]  /*8e90*/  SYNCS.PHASECHK.TRANS64.TRYWAIT P0, [R0+URZ], R3 ;  /* 0x00000003000075a7 */ /* 0x0022a400080011ff */
[----:B--2---:R-:W-:Y:S05]  /*8ea0*/  @!P0 NANOSLEEP.SYNCS 0x989680 ;  /* 0x009896800000895d */ /* 0x004fea0003900000 */
[----:B------:R-:W2:Y:S02]  /*8eb0*/  @!P0 SYNCS.PHASECHK.TRANS64 P0, [R0+URZ], R3 ;  /* 0x00000003000085a7 */ /* 0x000ea400080010ff */
[----:B--2---:R-:W-:Y:S05]  /*8ec0*/  @!P0 BRA `(.L_x_159) ;  /* 0xfffffffc00f08947 */ /* 0x004fea000383ffff */
[----:B------:R-:W-:Y:S05]  /*8ed0*/  BRA `(.L_x_160) ;  /* 0xffffffac00b47947 */ /* 0x000fea000383ffff */
.L_x_69:
[----:B------:R-:W-:-:S07]  /*8ee0*/  MOV R0, UR5 ;  /* 0x0000000500007c02 */ /* 0x000fce0008000f00 */
.L_x_161:
[----:B-1----:R1:W2:Y:S02]  /*8ef0*/  SYNCS.PHASECHK.TRANS64.TRYWAIT P0, [R0+URZ], R3 ;  /* 0x00000003000075a7 */ /* 0x0022a400080011ff */
[----:B--2---:R-:W-:Y:S05]  /*8f00*/  @!P0 NANOSLEEP.SYNCS 0x989680 ;  /* 0x009896800000895d */ /* 0x004fea0003900000 */
[----:B------:R-:W2:Y:S02]  /*8f10*/  @!P0 SYNCS.PHASECHK.TRANS64 P0, [R0+URZ], R3 ;  /* 0x00000003000085a7 */ /* 0x000ea400080010ff */
[----:B--2---:R-:W-:Y:S05]  /*8f20*/  @!P0 BRA `(.L_x_161) ;  /* 0xfffffffc00f08947 */ /* 0x004fea000383ffff */
[----:B------:R-:W-:Y:S05]  /*8f30*/  BRA `(.L_x_162) ;  /* 0xffffffac00c07947 */ /* 0x000fea000383ffff */
.L_x_70:
[----:B-1----:R-:W-:-:S07]  /*8f40*/  MOV R0, UR4 ;  /* 0x0000000400007c02 */ /* 0x002fce0008000f00 */
.L_x_163:
[----:B-1----:R1:W2:Y:S02]  /*8f50*/  SYNCS.PHASECHK.TRANS64.TRYWAIT P0, [R0+URZ], R2 ;  /* 0x00000002000075a7 */ /* 0x0022a400080011ff */
[----:B--2---:R-:W-:Y:S05]  /*8f60*/  @!P0 NANOSLEEP.SYNCS 0x989680 ;  /* 0x009896800000895d */ /* 0x004fea0003900000 */
[----:B------:R-:W2:Y:S02]  /*8f70*/  @!P0 SYNCS.PHASECHK.TRANS64 P0, [R0+URZ], R2 ;  /* 0x00000002000085a7 */ /* 0x000ea400080010ff */
[----:B--2---:R-:W-:Y:S05]  /*8f80*/  @!P0 BRA `(.L_x_163) ;  /* 0xfffffffc00f08947 */ /* 0x004fea000383ffff */
[----:B------:R-:W-:Y:S05]  /*8f90*/  BRA `(.L_x_164) ;  /* 0xffffffac00cc7947 */ /* 0x000fea000383ffff */
.L_x_75:
[----:B--2---:R2:W3:Y:S02]  /*8fa0*/  SYNCS.PHASECHK.TRANS64.TRYWAIT P0, [R8+URZ+0x90], R0 ;  /* 0x00009000080075a7 */ /* 0x0044e400080011ff */
[----:B---3--:R-:W-:Y:S05]  /*8fb0*/  @!P0 NANOSLEEP.SYNCS 0x989680 ;  /* 0x009896800000895d */ /* 0x008fea0003900000 */
[----:B------:R-:W3:Y:S02]  /*8fc0*/  @!P0 SYNCS.PHASECHK.TRANS64 P0, [R8+URZ+0x90], R0 ;  /* 0x00009000080085a7 */ /* 0x000ee400080010ff */
[----:B---3--:R-:W-:Y:S05]  /*8fd0*/  @!P0 BRA `(.L_x_75) ;  /* 0xfffffffc00f08947 */ /* 0x008fea000383ffff */
[----:B------:R-:W-:Y:S05]  /*8fe0*/  BRA `(.L_x_165) ;  /* 0xffffffb400007947 */ /* 0x000fea000383ffff */
.L_x_78:
[----:B--2---:R-:W-:Y:S07]  /*8ff0*/  MOV R0, UR21 ;  /* 0x0000001500007c02 */ /* 0x004fee0008000f00 */
.L_x_166:
[----:B--2---:R2:W3:Y:S02]  /*9000*/  SYNCS.PHASECHK.TRANS64.TRYWAIT P1, [R0+URZ+0x88], R2 ;  /* 0x00008802000075a7 */ /* 0x0044e400080211ff */
[----:B---3--:R-:W-:Y:S05]  /*9010*/  @!P1 NANOSLEEP.SYNCS 0x989680 ;  /* 0x009896800000995d */ /* 0x008fea0003900000 */
[----:B------:R-:W3:Y:S02]  /*9020*/  @!P1 SYNCS.PHASECHK.TRANS64 P1, [R0+URZ+0x88], R2 ;  /* 0x00008802000095a7 */ /* 0x000ee400080210ff */
[----:B---3--:R-:W-:Y:S05]  /*9030*/  @!P1 BRA `(.L_x_166) ;  /* 0xfffffffc00f09947 */ /* 0x008fea000383ffff */
[----:B------:R-:W-:Y:S05]  /*9040*/  BRA `(.L_x_77) ;  /* 0xffffffb8007c7947 */ /* 0x000fea000383ffff */
.L_x_81:
[----:B--2---:R-:W-:Y:S07]  /*9050*/  MOV R0, UR21 ;  /* 0x0000001500007c02 */ /* 0x004fee0008000f00 */
.L_x_167:
[----:B--2---:R2:W3:Y:S02]  /*9060*/  SYNCS.PHASECHK.TRANS64.TRYWAIT P0, [R0+URZ+0x60], R4 ;  /* 0x00006004000075a7 */ /* 0x0044e400080011ff */
[----:B---3--:R-:W-:Y:S05]  /*9070*/  @!P0 NANOSLEEP.SYNCS 0x989680 ;  /* 0x009896800000895d */ /* 0x008fea0003900000 */
[----:B------:R-:W3:Y:S02]  /*9080*/  @!P0 SYNCS.PHASECHK.TRANS64 P0, [R0+URZ+0x60], R4 ;  /* 0x00006004000085a7 */ /* 0x000ee400080010ff */
[----:B---3--:R-:W-:Y:S05]  /*9090*/  @!P0 BRA `(.L_x_167) ;  /* 0xfffffffc00f08947 */ /* 0x008fea000383ffff */
[----:B------:R-:W-:Y:S05]  /*90a0*/  BRA `(.L_x_168) ;  /* 0xffffffb800d47947 */ /* 0x000fea000383ffff */
.L_x_82:
[----:B------:R-:W-:Y:S07]  /*90b0*/  MOV R0, UR21 ;  /* 0x0000001500007c02 */ /* 0x000fee0008000f00 */
.L_x_169:
[----:B--2---:R2:W3:Y:S02]  /*90c0*/  SYNCS.PHASECHK.TRANS64.TRYWAIT P0, [R0+URZ+0x68], R4 ;  /* 0x00006804000075a7 */ /* 0x0044e400080011ff */
[----:B---3--:R-:W-:Y:S05]  /*90d0*/  @!P0 NANOSLEEP.SYNCS 0x989680 ;  /* 0x009896800000895d */ /* 0x008fea0003900000 */
[----:B------:R-:W3:Y:S02]  /*90e0*/  @!P0 SYNCS.PHASECHK.TRANS64 P0, [R0+URZ+0x68], R4 ;  /* 0x00006804000085a7 */ /* 0x000ee400080010ff */
[----:B---3--:R-:W-:Y:S05]  /*90f0*/  @!P0 BRA `(.L_x_169) ;  /* 0xfffffffc00f08947 */ /* 0x008fea000383ffff */
[----:B------:R-:W-:Y:S05]  /*9100*/  BRA `(.L_x_170) ;  /* 0xffffffbc00107947 */ /* 0x000fea000383ffff */
.L_x_83:
[----:B------:R-:W-:Y:S07]  /*9110*/  MOV R0, UR21 ;  /* 0x0000001500007c02 */ /* 0x000fee0008000f00 */
.L_x_171:
[----:B--2---:R2:W3:Y:S02]  /*9120*/  SYNCS.PHASECHK.TRANS64.TRYWAIT P0, [R0+URZ+0x70], R4 ;  /* 0x00007004000075a7 */ /* 0x0044e400080011ff */
[----:B---3--:R-:W-:Y:S05]  /*9130*/  @!P0 NANOSLEEP.SYNCS 0x989680 ;  /* 0x009896800000895d */ /* 0x008fea0003900000 */
[----:B------:R-:W3:Y:S02]  /*9140*/  @!P0 SYNCS.PHASECHK.TRANS64 P0, [R0+URZ+0x70], R4 ;  /* 0x00007004000085a7 */ /* 0x000ee400080010ff */
[----:B---3--:R-:W-:Y:S05]  /*9150*/  @!P0 BRA `(.L_x_171) ;  /* 0xfffffffc00f08947 */ /* 0x008fea000383ffff */
[----:B------:R-:W-:Y:S05]  /*9160*/  BRA `(.L_x_172) ;  /* 0xffffffbc00587947 */ /* 0x000fea000383ffff */
.L_x_84:
[----:B------:R-:W-:Y:S07]  /*9170*/  MOV R0, UR21 ;  /* 0x0000001500007c02 */ /* 0x000fee0008000f00 */
.L_x_173:
[----:B--2---:R2:W3:Y:S02]  /*9180*/  SYNCS.PHASECHK.TRANS64.TRYWAIT P0, [R0+URZ+0x78], R4 ;  /* 0x00007804000075a7 */ /* 0x0044e400080011ff */
[----:B---3--:R-:W-:Y:S05]  /*9190*/  @!P0 NANOSLEEP.SYNCS 0x989680 ;  /* 0x009896800000895d */ /* 0x008fea0003900000 */
[----:B------:R-:W3:Y:S02]  /*91a0*/  @!P0 SYNCS.PHASECHK.TRANS64 P0, [R0+URZ+0x78], R4 ;  /* 0x00007804000085a7 */ /* 0x000ee400080010ff */
[----:B---3--:R-:W-:Y:S05]  /*91b0*/  @!P0 BRA `(.L_x_173) ;  /* 0xfffffffc00f08947 */ /* 0x008fea000383ffff */
[----:B------:R-:W-:Y:S05]  /*91c0*/  BRA `(.L_x_174) ;  /* 0xffffffbc00a47947 */ /* 0x000fea000383ffff */
.L_x_86:
[----:B------:R-:W-:-:S07]  /*91d0*/  MOV R0, UR21 ;  /* 0x0000001500007c02 */ /* 0x000fce0008000f00 */
.L_x_175:
[----:B---3--:R3:W4:Y:S02]  /*91e0*/  SYNCS.PHASECHK.TRANS64.TRYWAIT P0, [R0+URZ+0x60], R2 ;  /* 0x00006002000075a7 */ /* 0x00872400080011ff */
[----:B----4-:R-:W-:Y:S05]  /*91f0*/  @!P0 NANOSLEEP.SYNCS 0x989680 ;  /* 0x009896800000895d */ /* 0x010fea0003900000 */
[----:B------:R-:W4:Y:S02]  /*9200*/  @!P0 SYNCS.PHASECHK.TRANS64 P0, [R0+URZ+0x60], R2 ;  /* 0x00006002000085a7 */ /* 0x000f2400080010ff */
[----:B----4-:R-:W-:Y:S05]  /*9210*/  @!P0 BRA `(.L_x_175) ;  /* 0xfffffffc00f08947 */ /* 0x010fea000383ffff */
[----:B------:R-:W-:Y:S05]  /*9220*/  BRA `(.L_x_176) ;  /* 0xffffffc000187947 */ /* 0x000fea000383ffff */
.L_x_87:
[----:B---3--:R-:W-:-:S07]  /*9230*/  MOV R0, UR21 ;  /* 0x0000001500007c02 */ /* 0x008fce0008000f00 */
.L_x_177:
[----:B---3--:R3:W4:Y:S02]  /*9240*/  SYNCS.PHASECHK.TRANS64.TRYWAIT P0, [R0+URZ+0x68], R2 ;  /* 0x00006802000075a7 */ /* 0x00872400080011ff */
[----:B----4-:R-:W-:Y:S05]  /*9250*/  @!P0 NANOSLEEP.SYNCS 0x989680 ;  /* 0x009896800000895d */ /* 0x010fea0003900000 */
[----:B------:R-:W4:Y:S02]  /*9260*/  @!P0 SYNCS.PHASECHK.TRANS64 P0, [R0+URZ+0x68], R2 ;  /* 0x00006802000085a7 */ /* 0x000f2400080010ff */
[----:B----4-:R-:W-:Y:S05]  /*9270*/  @!P0 BRA `(.L_x_177) ;  /* 0xfffffffc00f08947 */ /* 0x010fea000383ffff */
[----:B------:R-:W-:Y:S05]  /*9280*/  BRA `(.L_x_178) ;  /* 0xffffffc000087947 */ /* 0x000fea000383ffff */
.L_x_88:
[----:B---3--:R-:W-:-:S07]  /*9290*/  MOV R0, UR21 ;  /* 0x0000001500007c02 */ /* 0x008fce0008000f00 */
.L_x_179:
[----:B---3--:R3:W4:Y:S02]  /*92a0*/  SYNCS.PHASECHK.TRANS64.TRYWAIT P0, [R0+URZ+0x70], R2 ;  /* 0x00007002000075a7 */ /* 0x00872400080011ff */
[----:B----4-:R-:W-:Y:S05]  /*92b0*/  @!P0 NANOSLEEP.SYNCS 0x989680 ;  /* 0x009896800000895d */ /* 0x010fea0003900000 */
[----:B------:R-:W4:Y:S02]  /*92c0*/  @!P0 SYNCS.PHASECHK.TRANS64 P0, [R0+URZ+0x70], R2 ;  /* 0x00007002000085a7 */ /* 0x000f2400080010ff */
[----:B----4-:R-:W-:Y:S05]  /*92d0*/  @!P0 BRA `(.L_x_179) ;  /* 0xfffffffc00f08947 */ /* 0x010fea000383ffff */
[----:B------:R-:W-:Y:S05]  /*92e0*/  BRA `(.L_x_180) ;  /* 0xffffffbc00f87947 */ /* 0x000fea000383ffff */
.L_x_90:
[----:B-1----:R1:W2:Y:S02]  /*92f0*/  SYNCS.PHASECHK.TRANS64.TRYWAIT P0, [R3+URZ+0x90], R0 ;  /* 0x00009000030075a7 */ /* 0x0022a400080011ff */
[----:B--2---:R-:W-:Y:S05]  /*9300*/  @!P0 NANOSLEEP.SYNCS 0x989680 ;  /* 0x009896800000895d */ /* 0x004fea0003900000 */
[----:B------:R-:W2:Y:S02]  /*9310*/  @!P0 SYNCS.PHASECHK.TRANS64 P0, [R3+URZ+0x90], R0 ;  /* 0x00009000030085a7 */ /* 0x000ea400080010ff */
[----:B--2---:R-:W-:Y:S05]  /*9320*/  @!P0 BRA `(.L_x_90) ;  /* 0xfffffffc00f08947 */ /* 0x004fea000383ffff */
[----:B------:R-:W-:Y:S05]  /*9330*/  BRA `(.L_x_181) ;  /* 0xffffffc000c87947 */ /* 0x000fea000383ffff */
.L_x_101:
[----:B-1----:R-:W-:Y:S04]  /*9340*/  MOV R0, UR44 ;  /* 0x0000002c00007c02 */ /* 0x002fe80008000f00 */
[----:B------:R1:W2:Y:S03]  /*9350*/  SYNCS.PHASECHK.TRANS64.TRYWAIT P1, [R0+URZ+0x40], R3 ;  /* 0x00004003000075a7 */ /* 0x0002a600080211ff */
[----:B--2---:R-:W-:Y:S05]  /*9360*/  @!P1 NANOSLEEP.SYNCS 0x989680 ;  /* 0x009896800000995d */ /* 0x004fea0003900000 */
[----:B------:R-:W2:Y:S02]  /*9370*/  @!P1 SYNCS.PHASECHK.TRANS64 P1, [R0+URZ+0x40], R3 ;  /* 0x00004003000095a7 */ /* 0x000ea400080210ff */
[----:B--2---:R-:W-:Y:S05]  /*9380*/  @!P1 BRA `(.L_x_101) ;  /* 0xfffffffc00ec9947 */ /* 0x004fea000383ffff */
[----:B------:R-:W-:Y:S05]  /*9390*/  BRA `(.L_x_100) ;  /* 0xffffffd000387947 */ /* 0x000fea000383ffff */
.L_x_103:
[----:B-1----:R1:W3:Y:S02]  /*93a0*/  SYNCS.PHASECHK.TRANS64.TRYWAIT P0, [R26+URZ+0xb0], R2 ;  /* 0x0000b0021a0075a7 */ /* 0x0022e400080011ff */
[----:B---3--:R-:W-:Y:S05]  /*93b0*/  @!P0 NANOSLEEP.SYNCS 0x989680 ;  /* 0x009896800000895d */ /* 0x008fea0003900000 */
[----:B------:R-:W3:Y:S02]  /*93c0*/  @!P0 SYNCS.PHASECHK.TRANS64 P0, [R26+URZ+0xb0], R2 ;  /* 0x0000b0021a0085a7 */ /* 0x000ee400080010ff */
[----:B---3--:R-:W-:Y:S05]  /*93d0*/  @!P0 BRA `(.L_x_103) ;  /* 0xfffffffc00f08947 */ /* 0x008fea000383ffff */
[----:B------:R-:W-:Y:S05]  /*93e0*/  BRA `(.L_x_102) ;  /* 0xffffffd0005c7947 */ /* 0x000fea000383ffff */
.L_x_112:
[----:B---3--:R3:W4:Y:S02]  /*93f0*/  SYNCS.PHASECHK.TRANS64.TRYWAIT P0, [R2+URZ+0x40], R0 ;  /* 0x00004000020075a7 */ /* 0x00872400080011ff */
[----:B----4-:R-:W-:Y:S05]  /*9400*/  @!P0 NANOSLEEP.SYNCS 0x989680 ;  /* 0x009896800000895d */ /* 0x010fea0003900000 */
[----:B------:R-:W4:Y:S02]  /*9410*/  @!P0 SYNCS.PHASECHK.TRANS64 P0, [R2+URZ+0x40], R0 ;  /* 0x00004000020085a7 */ /* 0x000f2400080010ff */
[----:B----4-:R-:W-:Y:S05]  /*9420*/  @!P0 BRA `(.L_x_112) ;  /* 0xfffffffc00f08947 */ /* 0x010fea000383ffff */
[----:B------:R-:W-:Y:S05]  /*9430*/  BRA `(.L_x_111) ;  /* 0xffffffd800487947 */ /* 0x000fea000383ffff */
.L_x_120:
[----:B---3--:R3:W4:Y:S02]  /*9440*/  SYNCS.PHASECHK.TRANS64.TRYWAIT P0, [R2+URZ+0x40], R4 ;  /* 0x00004004020075a7 */ /* 0x00872400080011ff */
[----:B----4-:R-:W-:Y:S05]  /*9450*/  @!P0 NANOSLEEP.SYNCS 0x989680 ;  /* 0x009896800000895d */ /* 0x010fea0003900000 */
[----:B------:R-:W4:Y:S02]  /*9460*/  @!P0 SYNCS.PHASECHK.TRANS64 P0, [R2+URZ+0x40], R4 ;  /* 0x00004004020085a7 */ /* 0x000f2400080010ff */
[----:B----4-:R-:W-:Y:S05]  /*9470*/  @!P0 BRA `(.L_x_120) ;  /* 0xfffffffc00f08947 */ /* 0x010fea000383ffff */
[----:B------:R-:W-:Y:S05]  /*9480*/  BRA `(.L_x_119) ;  /* 0xffffffe000587947 */ /* 0x000fea000383ffff */
.L_x_128:
[----:B---3--:R3:W4:Y:S02]  /*9490*/  SYNCS.PHASECHK.TRANS64.TRYWAIT P0, [R3+URZ+0x40], R0 ;  /* 0x00004000030075a7 */ /* 0x00872400080011ff */
[----:B----4-:R-:W-:Y:S05]  /*94a0*/  @!P0 NANOSLEEP.SYNCS 0x989680 ;  /* 0x009896800000895d */ /* 0x010fea0003900000 */
[----:B------:R-:W4:Y:S02]  /*94b0*/  @!P0 SYNCS.PHASECHK.TRANS64 P0, [R3+URZ+0x40], R0 ;  /* 0x00004000030085a7 */ /* 0x000f2400080010ff */
[----:B----4-:R-:W-:Y:S05]  /*94c0*/  @!P0 BRA `(.L_x_128) ;  /* 0xfffffffc00f08947 */ /* 0x010fea000383ffff */
[----:B------:R-:W-:Y:S05]  /*94d0*/  BRA `(.L_x_127) ;  /* 0xffffffe800687947 */ /* 0x000fea000383ffff */
        .weak           $__internal_0_$__cuda_sm10x_tcgen05_guardrail_trap_col_being_dealloced_not_returned_by_alloc
        .type           $__internal_0_$__cuda_sm10x_tcgen05_guardrail_trap_col_being_dealloced_not_returned_by_alloc,@function
        .size           $__internal_0_$__cuda_sm10x_tcgen05_guardrail_trap_col_being_dealloced_not_returned_by_alloc,($__internal_1_$__cuda_sm10x_tcgen05_guardrail_trap_phase_invalid_during_alloc - $__internal_0_$__cuda_sm10x_tcgen05_guardrail_trap_col_being_dealloced_not_returned_by_alloc)
$__internal_0_$__cuda_sm10x_tcgen05_guardrail_trap_col_being_dealloced_not_returned_by_alloc:
[----:B------:R-:W-:Y:S05]  /*94e0*/  BPT.TRAP 0x1 ;  /* 0x000000040000795c */ /* 0x000fea0000300000 */
[----:B------:R-:W-:-:S04]  /*94f0*/  HFMA2 R3, -RZ, RZ, 0, 0 ;  /* 0x00000000ff037431 */ /* 0x000fc800000001ff */
[----:B------:R-:W-:Y:S05]  /*9500*/  RET.REL.NODEC R2 `(_ZN7cutlass13device_kernelINS_4gemm6kernel13GemmUniversalIN4cute5tupleIJiiiiEEENS1_10collective13CollectiveMmaINS1_35MainloopSm100TmaUmmaWarpSpecializedILi4ELi2ELi4ENS5_IJNS4_1CILi2EEENSA_ILi1EEESC_EEEEENS5_IJNSA_ILi64EEENSA_ILi128EEESG_EEENS_10bfloat16_tENS5_IJlSC_lEEESI_SJ_NS4_8TiledMMAINS4_8MMA_AtomIJNS4_20SM100_MMA_F16BF16_SSISI_SI_fLi64ELi128ELNS4_4UMMA5MajorE0ELSO_0ELNSN_7ScaleInE0ELSP_0EEEEEENS4_6LayoutINS5_IJSC_SC_SC_EEENS5_IJNSA_ILi0EEESU_SU_EEEEENS5_IJNS4_10UnderscoreESX_SX_EEEEENS4_13SM90_TMA_LOADENS4_14ComposedLayoutINS4_7SwizzleILi3ELi4ELi3EEENS4_18smem_ptr_flag_bitsILi16EEENSS_INS5_IJNSA_ILi8EEESF_EEENS5_IJSF_SC_EEEEEEEvNS4_8identityENS4_23SM90_TMA_LOAD_MULTICASTES1A_vS1B_EENS_8epilogue10collective18CollectiveEpilogueINS1E_23Sm100TmaWarpSpecializedILi4ELi2ELi16ELb1ELb0EEEJSH_NS5_IJNSS_ISF_SC_EENSS_INSA_ILi32EEESC_EEEEESI_SJ_SI_SJ_NS1E_6fusion15FusionCallbacksIS1I_NS1N_17LinearCombinationISI_fSI_fLNS_15FloatRoundStyleE2EEESH_S1M_JEEENS4_5SM1004TMEM4LOAD26SM100_TMEM_LOAD_16dp256b4xES10_NS11_INS12_ILi2ELi4ELi3EEES15_NSS_INS5_IJS16_S1K_EEENS5_IJS1K_SC_EEEEEEENS4_17SM75_U32x4_LDSM_NENS4_14SM90_TMA_STOREES21_NS4_17SM90_U32x4_STSM_NENS4_39AutoVectorizingCopyWithAssumedAlignmentILi128EEEEEEvvEEEEvNT_6ParamsE) ;  /* 0xffffff6802bc7950 */ /* 0x000fea0003c3ffff */
        .weak           $__internal_1_$__cuda_sm10x_tcgen05_guardrail_trap_phase_invalid_during_alloc
        .type           $__internal_1_$__cuda_sm10x_tcgen05_guardrail_trap_phase_invalid_during_alloc,@function
        .size           $__internal_1_$__cuda_sm10x_tcgen05_guardrail_trap_phase_invalid_during_alloc,($__internal_2_$__cuda_sm10x_tcgen05_guardrail_trap_unallocated_columns_being_dealloced - $__internal_1_$__cuda_sm10x_tcgen05_guardrail_trap_phase_invalid_during_alloc)
$__internal_1_$__cuda_sm10x_tcgen05_guardrail_trap_phase_invalid_during_alloc:
[----:B------:R-:W-:Y:S05]  /*9510*/  BPT.TRAP 0x1 ;  /* 0x000000040000795c */ /* 0x000fea0000300000 */
[----:B------:R-:W-:-:S04]  /*9520*/  MOV R5, 0x0 ;  /* 0x0000000000057802 */ /* 0x000fc80000000f00 */
[----:B------:R-:W-:Y:S05]  /*9530*/  RET.REL.NODEC R4 `(_ZN7cutlass13device_kernelINS_4gemm6kernel13GemmUniversalIN4cute5tupleIJiiiiEEENS1_10collective13CollectiveMmaINS1_35MainloopSm100TmaUmmaWarpSpecializedILi4ELi2ELi4ENS5_IJNS4_1CILi2EEENSA_ILi1EEESC_EEEEENS5_IJNSA_ILi64EEENSA_ILi128EEESG_EEENS_10bfloat16_tENS5_IJlSC_lEEESI_SJ_NS4_8TiledMMAINS4_8MMA_AtomIJNS4_20SM100_MMA_F16BF16_SSISI_SI_fLi64ELi128ELNS4_4UMMA5MajorE0ELSO_0ELNSN_7ScaleInE0ELSP_0EEEEEENS4_6LayoutINS5_IJSC_SC_SC_EEENS5_IJNSA_ILi0EEESU_SU_EEEEENS5_IJNS4_10UnderscoreESX_SX_EEEEENS4_13SM90_TMA_LOADENS4_14ComposedLayoutINS4_7SwizzleILi3ELi4ELi3EEENS4_18smem_ptr_flag_bitsILi16EEENSS_INS5_IJNSA_ILi8EEESF_EEENS5_IJSF_SC_EEEEEEEvNS4_8identityENS4_23SM90_TMA_LOAD_MULTICASTES1A_vS1B_EENS_8epilogue10collective18CollectiveEpilogueINS1E_23Sm100TmaWarpSpecializedILi4ELi2ELi16ELb1ELb0EEEJSH_NS5_IJNSS_ISF_SC_EENSS_INSA_ILi32EEESC_EEEEESI_SJ_SI_SJ_NS1E_6fusion15FusionCallbacksIS1I_NS1N_17LinearCombinationISI_fSI_fLNS_15FloatRoundStyleE2EEESH_S1M_JEEENS4_5SM1004TMEM4LOAD26SM100_TMEM_LOAD_16dp256b4xES10_NS11_INS12_ILi2ELi4ELi3EEES15_NSS_INS5_IJS16_S1K_EEENS5_IJS1K_SC_EEEEEEENS4_17SM75_U32x4_LDSM_NENS4_14SM90_TMA_STOREES21_NS4_17SM90_U32x4_STSM_NENS4_39AutoVectorizingCopyWithAssumedAlignmentILi128EEEEEEvvEEEEvNT_6ParamsE) ;  /* 0xffffff6804b07950 */ /* 0x000fea0003c3ffff */
        .weak           $__internal_2_$__cuda_sm10x_tcgen05_guardrail_trap_unallocated_columns_being_dealloced
        .type           $__internal_2_$__cuda_sm10x_tcgen05_guardrail_trap_unallocated_columns_being_dealloced,@function
        .size           $__internal_2_$__cuda_sm10x_tcgen05_guardrail_trap_unallocated_columns_being_dealloced,(.L_x_183 - $__internal_2_$__cuda_sm10x_tcgen05_guardrail_trap_unallocated_columns_being_dealloced)
$__internal_2_$__cuda_sm10x_tcgen05_guardrail_trap_unallocated_columns_being_dealloced:
[----:B------:R-:W-:Y:S05]  /*9540*/  BPT.TRAP 0x1 ;  /* 0x000000040000795c */ /* 0x000fea0000300000 */
[----:B------:R-:W-:-:S04]  /*9550*/  HFMA2 R3, -RZ, RZ, 0, 0 ;  /* 0x00000000ff037431 */ /* 0x000fc800000001ff */
[----:B------:R-:W-:Y:S05]  /*9560*/  RET.REL.NODEC R2 `(_ZN7cutlass13device_kernelINS_4gemm6kernel13GemmUniversalIN4cute5tupleIJiiiiEEENS1_10collective13CollectiveMmaINS1_35MainloopSm100TmaUmmaWarpSpecializedILi4ELi2ELi4ENS5_IJNS4_1CILi2EEENSA_ILi1EEESC_EEEEENS5_IJNSA_ILi64EEENSA_ILi128EEESG_EEENS_10bfloat16_tENS5_IJlSC_lEEESI_SJ_NS4_8TiledMMAINS4_8MMA_AtomIJNS4_20SM100_MMA_F16BF16_SSISI_SI_fLi64ELi128ELNS4_4UMMA5MajorE0ELSO_0ELNSN_7ScaleInE0ELSP_0EEEEEENS4_6LayoutINS5_IJSC_SC_SC_EEENS5_IJNSA_ILi0EEESU_SU_EEEEENS5_IJNS4_10UnderscoreESX_SX_EEEEENS4_13SM90_TMA_LOADENS4_14ComposedLayoutINS4_7SwizzleILi3ELi4ELi3EEENS4_18smem_ptr_flag_bitsILi16EEENSS_INS5_IJNSA_ILi8EEESF_EEENS5_IJSF_SC_EEEEEEEvNS4_8identityENS4_23SM90_TMA_LOAD_MULTICASTES1A_vS1B_EENS_8epilogue10collective18CollectiveEpilogueINS1E_23Sm100TmaWarpSpecializedILi4ELi2ELi16ELb1ELb0EEEJSH_NS5_IJNSS_ISF_SC_EENSS_INSA_ILi32EEESC_EEEEESI_SJ_SI_SJ_NS1E_6fusion15FusionCallbacksIS1I_NS1N_17LinearCombinationISI_fSI_fLNS_15FloatRoundStyleE2EEESH_S1M_JEEENS4_5SM1004TMEM4LOAD26SM100_TMEM_LOAD_16dp256b4xES10_NS11_INS12_ILi2ELi4ELi3EEES15_NSS_INS5_IJS16_S1K_EEENS5_IJS1K_SC_EEEEEEENS4_17SM75_U32x4_LDSM_NENS4_14SM90_TMA_STOREES21_NS4_17SM90_U32x4_STSM_NENS4_39AutoVectorizingCopyWithAssumedAlignmentILi128EEEEEEvvEEEEvNT_6ParamsE) ;  /* 0xffffff6802a47950 */ /* 0x000fea0003c3ffff */
.L_x_182:
[----:B------:R-:W-:-:S00]  /*9570*/  BRA `(.L_x_182) ;  /* 0xfffffffc00fc7947 */ /* 0x000fc0000383ffff */
[----:B------:R-:W-:-:S00]  /*9580*/  NOP ;  /* 0x0000000000007918 */ /* 0x000fc00000000000 */
[----:B------:R-:W-:-:S00]  /*9590*/  NOP ;  /* 0x0000000000007918 */ /* 0x000fc00000000000 */
[----:B------:R-:W-:-:S00]  /*95a0*/  NOP ;  /* 0x0000000000007918 */ /* 0x000fc00000000000 */
[----:B------:R-:W-:-:S00]  /*95b0*/  NOP ;  /* 0x0000000000007918 */ /* 0x000fc00000000000 */
[----:B------:R-:W-:-:S00]  /*95c0*/  NOP ;  /* 0x0000000000007918 */ /* 0x000fc00000000000 */
[----:B------:R-:W-:-:S00]  /*95d0*/  NOP ;  /* 0x0000000000007918 */ /* 0x000fc00000000000 */
[----:B------:R-:W-:-:S00]  /*95e0*/  NOP ;  /* 0x0000000000007918 */ /* 0x000fc00000000000 */
[----:B------:R-:W-:-:S00]  /*95f0*/  NOP ;  /* 0x0000000000007918 */ /* 0x000fc00000000000 */
.L_x_183:


//--------------------- .nv.global.init           --------------------------
	.section	.nv.global.init,"aw",@progbits
.nv.global.init:
	.type		$str$27,@object
	.size		$str$27,($str$28 - $str$27)
$str$27:
        /*0000*/ 	.byte	0x28, 0x61, 0x64, 0x64, 0x72, 0x65, 0x73, 0x73, 0x20, 0x26, 0x20, 0x6d, 0x61, 0x73, 0x6b, 0x29
        /*0010*/ 	.byte	0x20, 0x3d, 0x3d, 0x20, 0x30, 0x00
	.type		$str$28,@object
	.size		$str$28,($str$26 - $str$28)
$str$28:
        /*0016*/ 	.byte	0x2f, 0x74, 0x6d, 0x70, 0x2f, 0x63, 0x75, 0x74, 0x6c, 0x61, 0x73, 0x73, 0x5f, 0x73, 0x77, 0x65
        /*0026*/ 	.byte	0x65, 0x70, 0x5f, 0x73, 0x72, 0x63, 0x2f, 0x69, 0x6e, 0x63, 0x6c, 0x75, 0x64, 0x65, 0x2f, 0x63
        /*0036*/ 	.byte	0x75, 0x74, 0x65, 0x2f, 0x70, 0x6f, 0x69, 0x6e, 0x74, 0x65, 0x72, 0x5f, 0x66, 0x6c, 0x61, 0x67
        /*0046*/ 	.byte	0x67, 0x65, 0x64, 0x2e, 0x68, 0x70, 0x70, 0x00
	.type		$str$26,@object
	.size		$str$26,($str$25 - $str$26)
$str$26:
        /*004e*/ 	.byte	0x2f, 0x74, 0x6d, 0x70, 0x2f, 0x63, 0x75, 0x74, 0x6c, 0x61, 0x73, 0x73, 0x5f, 0x73, 0x77, 0x65
        /*005e*/ 	.byte	0x65, 0x70, 0x5f, 0x73, 0x72, 0x63, 0x2f, 0x69, 0x6e, 0x63, 0x6c, 0x75, 0x64, 0x65, 0x2f, 0x63
        /*006e*/ 	.byte	0x75, 0x74, 0x65, 0x2f, 0x61, 0x74, 0x6f, 0x6d, 0x2f, 0x63, 0x6f, 0x70, 0x79, 0x5f, 0x74, 0x72
        /*007e*/ 	.byte	0x61, 0x69, 0x74, 0x73, 0x5f, 0x73, 0x6d, 0x31, 0x30, 0x30, 0x2e, 0x68, 0x70, 0x70, 0x00
	.type		$str$25,@object
	.size		$str$25,(__unnamed_1 - $str$25)
$str$25:
        /*008d*/ 	.byte	0x28, 0x28, 0x75, 0x69, 0x6e, 0x74, 0x33, 0x32, 0x5f, 0x74, 0x28, 0x74, 0x68, 0x72, 0x65, 0x61
        /*009d*/ 	.byte	0x64, 0x49, 0x64, 0x78, 0x2e, 0x78, 0x29, 0x20, 0x2f, 0x20, 0x33, 0x32, 0x29, 0x20, 0x25, 0x20
        /*00ad*/ 	.byte	0x34, 0x29, 0x20, 0x3d, 0x3d, 0x20, 0x28, 0x28, 0x28, 0x74, 0x6d, 0x65, 0x6d, 0x5f, 0x61, 0x64
        /*00bd*/ 	.byte	0x64, 0x72, 0x20, 0x3e, 0x3e, 0x20, 0x31, 0x36, 0x29, 0x20, 0x2f, 0x20, 0x33, 0x32, 0x29, 0x20
        /*00cd*/ 	.byte	0x25, 0x20, 0x34, 0x29, 0x00
	.type		__unnamed_1,@object
	.size		__unnamed_1,(__unnamed_2 - __unnamed_1)
__unnamed_1:
        /*00d2*/ 	.byte	0x61, 0x75, 0x74, 0x6f, 0x20, 0x63, 0x75, 0x74, 0x65, 0x3a, 0x3a, 0x61, 0x73, 0x5f, 0x70, 0x6f
        /* <DEDUP_REMOVED lines=24> */
        /*0262*/ 	.byte	0x30, 0x34, 0x38, 0x3e, 0x3e, 0x3e, 0x3e, 0x5d, 0x00
	.type		__unnamed_2,@object
	.size		__unnamed_2,(.L_2 - __unnamed_2)
__unnamed_2:
        /* <DEDUP_REMOVED lines=45> */
        /*053b*/ 	.byte	0x3e, 0x3e, 0x3e, 0x5d, 0x00
.L_2:


//--------------------- .nv.shared._ZN7cutlass13device_kernelINS_4gemm6kernel13GemmUniversalIN4cute5tupleIJiiiiEEENS1_10collective13CollectiveMmaINS1_35MainloopSm100TmaUmmaWarpSpecializedILi4ELi2ELi4ENS5_IJNS4_1CILi2EEENSA_ILi1EEESC_EEEEENS5_IJNSA_ILi64EEENSA_ILi128EEESG_EEENS_10bfloat16_tENS5_IJlSC_lEEESI_SJ_NS4_8TiledMMAINS4_8MMA_AtomIJNS4_20SM100_MMA_F16BF16_SSISI_SI_fLi64ELi128ELNS4_4UMMA5MajorE0ELSO_0ELNSN_7ScaleInE0ELSP_0EEEEEENS4_6LayoutINS5_IJSC_SC_SC_EEENS5_IJNSA_ILi0EEESU_SU_EEEEENS5_IJNS4_10UnderscoreESX_SX_EEEEENS4_13SM90_TMA_LOADENS4_14ComposedLayoutINS4_7SwizzleILi3ELi4ELi3EEENS4_18smem_ptr_flag_bitsILi16EEENSS_INS5_IJNSA_ILi8EEESF_EEENS5_IJSF_SC_EEEEEEEvNS4_8identityENS4_23SM90_TMA_LOAD_MULTICASTES1A_vS1B_EENS_8epilogue10collective18CollectiveEpilogueINS1E_23Sm100TmaWarpSpecializedILi4ELi2ELi16ELb1ELb0EEEJSH_NS5_IJNSS_ISF_SC_EENSS_INSA_ILi32EEESC_EEEEESI_SJ_SI_SJ_NS1E_6fusion15FusionCallbacksIS1I_NS1N_17LinearCombinationISI_fSI_fLNS_15FloatRoundStyleE2EEESH_S1M_JEEENS4_5SM1004TMEM4LOAD26SM100_TMEM_LOAD_16dp256b4xES10_NS11_INS12_ILi2ELi4ELi3EEES15_NSS_INS5_IJS16_S1K_EEENS5_IJS1K_SC_EEEEEEENS4_17SM75_U32x4_LDSM_NENS4_14SM90_TMA_STOREES21_NS4_17SM90_U32x4_STSM_NENS4_39AutoVectorizingCopyWithAssumedAlignmentILi128EEEEEEvvEEEEvNT_6ParamsE --------------------------
	.section	.nv.shared._ZN7cutlass13device_kernelINS_4gemm6kernel13GemmUniversalIN4cute5tupleIJiiiiEEENS1_10collective13CollectiveMmaINS1_35MainloopSm100TmaUmmaWarpSpecializedILi4ELi2ELi4ENS5_IJNS4_1CILi2EEENSA_ILi1EEESC_EEEEENS5_IJNSA_ILi64EEENSA_ILi128EEESG_EEENS_10bfloat16_tENS5_IJlSC_lEEESI_SJ_NS4_8TiledMMAINS4_8MMA_AtomIJNS4_20SM100_MMA_F16BF16_SSISI_SI_fLi64ELi128ELNS4_4UMMA5MajorE0ELSO_0ELNSN_7ScaleInE0ELSP_0EEEEEENS4_6LayoutINS5_IJSC_SC_SC_EEENS5_IJNSA_ILi0EEESU_SU_EEEEENS5_IJNS4_10UnderscoreESX_SX_EEEEENS4_13SM90_TMA_LOADENS4_14ComposedLayoutINS4_7SwizzleILi3ELi4ELi3EEENS4_18smem_ptr_flag_bitsILi16EEENSS_INS5_IJNSA_ILi8EEESF_EEENS5_IJSF_SC_EEEEEEEvNS4_8identityENS4_23SM90_TMA_LOAD_MULTICASTES1A_vS1B_EENS_8epilogue10collective18CollectiveEpilogueINS1E_23Sm100TmaWarpSpecializedILi4ELi2ELi16ELb1ELb0EEEJSH_NS5_IJNSS_ISF_SC_EENSS_INSA_ILi32EEESC_EEEEESI_SJ_SI_SJ_NS1E_6fusion15FusionCallbacksIS1I_NS1N_17LinearCombinationISI_fSI_fLNS_15FloatRoundStyleE2EEESH_S1M_JEEENS4_5SM1004TMEM4LOAD26SM100_TMEM_LOAD_16dp256b4xES10_NS11_INS12_ILi2ELi4ELi3EEES15_NSS_INS5_IJS16_S1K_EEENS5_IJS1K_SC_EEEEEEENS4_17SM75_U32x4_LDSM_NENS4_14SM90_TMA_STOREES21_NS4_17SM90_U32x4_STSM_NENS4_39AutoVectorizingCopyWithAssumedAlignmentILi128EEEEEEvvEEEEvNT_6ParamsE,"aw",@nobits
	.sectionflags	@""
	.align	16
	.zero		1024


//--------------------- .nv.shared.reserved.0     --------------------------
	.section	.nv.shared.reserved.0,"aw",@nobits
	.weak		__nv_reservedSMEM_offset_0_alias
	.size		__nv_reservedSMEM_offset_0_alias, 0, 64
	.other		__nv_reservedSMEM_offset_0_alias,@"STO_CUDA_RESERVED_SHARED STV_DEFAULT"
__nv_reservedSMEM_offset_0_alias:
	.zero		0
.nv.shared.reserved.0:
	.zero		64
	.weak		__nv_reservedSMEM_tcgen05_partition
	.type		__nv_reservedSMEM_tcgen05_partition,@object
	.size		__nv_reservedSMEM_tcgen05_partition,(.L_0 - __nv_reservedSMEM_tcgen05_partition)
__nv_reservedSMEM_tcgen05_partition:
	.zero		32
.L_0:


//--------------------- .nv.global                --------------------------
	.section	.nv.global,"aw",@nobits
.nv.global:
	.type		_ZN40_INTERNAL_b8ecff6b_4_k_cu_0e3466c7_330394cute1_E,@object
	.size		_ZN40_INTERNAL_b8ecff6b_4_k_cu_0e3466c7_330394cute1_E,(_ZN40_INTERNAL_b8ecff6b_4_k_cu_0e3466c7_330394cuda3std3__45__cpo6cbeginE - _ZN40_INTERNAL_b8ecff6b_4_k_cu_0e3466c7_330394cute1_E)
_ZN40_INTERNAL_b8ecff6b_4_k_cu_0e3466c7_330394cute1_E:
	.zero		1
	.type		_ZN40_INTERNAL_b8ecff6b_4_k_cu_0e3466c7_330394cuda3std3__45__cpo6cbeginE,@object
	.size		_ZN40_INTERNAL_b8ecff6b_4_k_cu_0e3466c7_330394cuda3std3__45__cpo6cbeginE,(_ZN40_INTERNAL_b8ecff6b_4_k_cu_0e3466c7_330394cuda3std3__48in_placeE - _ZN40_INTERNAL_b8ecff6b_4_k_cu_0e3466c7_330394cuda3std3__45__cpo6cbeginE)
_ZN40_INTERNAL_b8ecff6b_4_k_cu_0e3466c7_330394cuda3std3__45__cpo6cbeginE:
	.zero		1
	.type		_ZN40_INTERNAL_b8ecff6b_4_k_cu_0e3466c7_330394cuda3std3__48in_placeE,@object
	.size		_ZN40_INTERNAL_b8ecff6b_4_k_cu_0e3466c7_330394cuda3std3__48in_placeE,(_ZN40_INTERNAL_b8ecff6b_4_k_cu_0e3466c7_330394cuda3std6ranges3__45__cpo9iter_moveE - _ZN40_INTERNAL_b8ecff6b_4_k_cu_0e3466c7_330394cuda3std3__48in_placeE)
_ZN40_INTERNAL_b8ecff6b_4_k_cu_0e3466c7_330394cuda3std3__48in_placeE:
	.zero		1
	.type		_ZN40_INTERNAL_b8ecff6b_4_k_cu_0e3466c7_330394cuda3std6ranges3__45__cpo9iter_moveE,@object
	.size		_ZN40_INTERNAL_b8ecff6b_4_k_cu_0e3466c7_330394cuda3std6ranges3__45__cpo9iter_moveE,(_ZN40_INTERNAL_b8ecff6b_4_k_cu_0e3466c7_330394cuda3std3__45__cpo5beginE - _ZN40_INTERNAL_b8ecff6b_4_k_cu_0e3466c7_330394cuda3std6ranges3__45__cpo9iter_moveE)
_ZN40_INTERNAL_b8ecff6b_4_k_cu_0e3466c7_330394cuda3std6ranges3__45__cpo9iter_moveE:
	.zero		1
	.type		_ZN40_INTERNAL_b8ecff6b_4_k_cu_0e3466c7_330394cuda3std3__45__cpo5beginE,@object
	.size		_ZN40_INTERNAL_b8ecff6b_4_k_cu_0e3466c7_330394cuda3std3__45__cpo5beginE,(_ZN40_INTERNAL_b8ecff6b_4_k_cu_0e3466c7_330394cuda3std3__442_GLOBAL__N__b8ecff6b_4_k_cu_0e3466c7_330396ignoreE - _ZN40_INTERNAL_b8ecff6b_4_k_cu_0e3466c7_330394cuda3std3__45__cpo5beginE)
_ZN40_INTERNAL_b8ecff6b_4_k_cu_0e3466c7_330394cuda3std3__45__cpo5beginE:
	.zero		1
	.type		_ZN40_INTERNAL_b8ecff6b_4_k_cu_0e3466c7_330394cuda3std3__442_GLOBAL__N__b8ecff6b_4_k_cu_0e3466c7_330396ignoreE,@object
	.size		_ZN40_INTERNAL_b8ecff6b_4_k_cu_0e3466c7_330394cuda3std3__442_GLOBAL__N__b8ecff6b_4_k_cu_0e3466c7_330396ignoreE,(_ZN40_INTERNAL_b8ecff6b_4_k_cu_0e3466c7_330394cute7productE - _ZN40_INTERNAL_b8ecff6b_4_k_cu_0e3466c7_330394cuda3std3__442_GLOBAL__N__b8ecff6b_4_k_cu_0e3466c7_330396ignoreE)
_ZN40_INTERNAL_b8ecff6b_4_k_cu_0e3466c7_330394cuda3std3__442_GLOBAL__N__b8ecff6b_4_k_cu_0e3466c7_330396ignoreE:
	.zero		1
	.type		_ZN40_INTERNAL_b8ecff6b_4_k_cu_0e3466c7_330394cute7productE,@object
	.size		_ZN40_INTERNAL_b8ecff6b_4_k_cu_0e3466c7_330394cute7productE,(_ZN40_INTERNAL_b8ecff6b_4_k_cu_0e3466c7_330394cuda3std3__45__cpo3endE - _ZN40_INTERNAL_b8ecff6b_4_k_cu_0e3466c7_330394cute7productE)
_ZN40_INTERNAL_b8ecff6b_4_k_cu_0e3466c7_330394cute7productE:
	.zero		1
	.type		_ZN40_INTERNAL_b8ecff6b_4_k_cu_0e3466c7_330394cuda3std3__45__cpo3endE,@object
	.size		_ZN40_INTERNAL_b8ecff6b_4_k_cu_0e3466c7_330394cuda3std3__45__cpo3endE,(_ZN40_INTERNAL_b8ecff6b_4_k_cu_0e3466c7_330394cuda3std3__419piecewise_constructE - _ZN40_INTERNAL_b8ecff6b_4_k_cu_0e3466c7_330394cuda3std3__45__cpo3endE)
_ZN40_INTERNAL_b8ecff6b_4_k_cu_0e3466c7_330394cuda3std3__45__cpo3endE:
	.zero		1
	.type		_ZN40_INTERNAL_b8ecff6b_4_k_cu_0e3466c7_330394cuda3std3__419piecewise_constructE,@object
	.size		_ZN40_INTERNAL_b8ecff6b_4_k_cu_0e3466c7_330394cuda3std3__419piecewise_constructE,(_ZN40_INTERNAL_b8ecff6b_4_k_cu_0e3466c7_330394cuda3std3__45__cpo4cendE - _ZN40_INTERNAL_b8ecff6b_4_k_cu_0e3466c7_330394cuda3std3__419piecewise_constructE)
_ZN40_INTERNAL_b8ecff6b_4_k_cu_0e3466c7_330394cuda3std3__419piecewise_constructE:
	.zero		1
	.type		_ZN40_INTERNAL_b8ecff6b_4_k_cu_0e3466c7_330394cuda3std3__45__cpo4cendE,@object
	.size		_ZN40_INTERNAL_b8ecff6b_4_k_cu_0e3466c7_330394cuda3std3__45__cpo4cendE,(_ZN40_INTERNAL_b8ecff6b_4_k_cu_0e3466c7_330394cuda3std6ranges3__45__cpo4swapE - _ZN40_INTERNAL_b8ecff6b_4_k_cu_0e3466c7_330394cuda3std3__45__cpo4cendE)
_ZN40_INTERNAL_b8ecff6b_4_k_cu_0e3466c7_330394cuda3std3__45__cpo4cendE:
	.zero		1
	.type		_ZN40_INTERNAL_b8ecff6b_4_k_cu_0e3466c7_330394cuda3std6ranges3__45__cpo4swapE,@object
	.size		_ZN40_INTERNAL_b8ecff6b_4_k_cu_0e3466c7_330394cuda3std6ranges3__45__cpo4swapE,(.L_10 - _ZN40_INTERNAL_b8ecff6b_4_k_cu_0e3466c7_330394cuda3std6ranges3__45__cpo4swapE)
_ZN40_INTERNAL_b8ecff6b_4_k_cu_0e3466c7_330394cuda3std6ranges3__45__cpo4swapE:
	.zero		1
.L_10:


//--------------------- .nv.constant0._ZN7cutlass13device_kernelINS_4gemm6kernel13GemmUniversalIN4cute5tupleIJiiiiEEENS1_10collective13CollectiveMmaINS1_35MainloopSm100TmaUmmaWarpSpecializedILi4ELi2ELi4ENS5_IJNS4_1CILi2EEENSA_ILi1EEESC_EEEEENS5_IJNSA_ILi64EEENSA_ILi128EEESG_EEENS_10bfloat16_tENS5_IJlSC_lEEESI_SJ_NS4_8TiledMMAINS4_8MMA_AtomIJNS4_20SM100_MMA_F16BF16_SSISI_SI_fLi64ELi128ELNS4_4UMMA5MajorE0ELSO_0ELNSN_7ScaleInE0ELSP_0EEEEEENS4_6LayoutINS5_IJSC_SC_SC_EEENS5_IJNSA_ILi0EEESU_SU_EEEEENS5_IJNS4_10UnderscoreESX_SX_EEEEENS4_13SM90_TMA_LOADENS4_14ComposedLayoutINS4_7SwizzleILi3ELi4ELi3EEENS4_18smem_ptr_flag_bitsILi16EEENSS_INS5_IJNSA_ILi8EEESF_EEENS5_IJSF_SC_EEEEEEEvNS4_8identityENS4_23SM90_TMA_LOAD_MULTICASTES1A_vS1B_EENS_8epilogue10collective18CollectiveEpilogueINS1E_23Sm100TmaWarpSpecializedILi4ELi2ELi16ELb1ELb0EEEJSH_NS5_IJNSS_ISF_SC_EENSS_INSA_ILi32EEESC_EEEEESI_SJ_SI_SJ_NS1E_6fusion15FusionCallbacksIS1I_NS1N_17LinearCombinationISI_fSI_fLNS_15FloatRoundStyleE2EEESH_S1M_JEEENS4_5SM1004TMEM4LOAD26SM100_TMEM_LOAD_16dp256b4xES10_NS11_INS12_ILi2ELi4ELi3EEES15_NSS_INS5_IJS16_S1K_EEENS5_IJS1K_SC_EEEEEEENS4_17SM75_U32x4_LDSM_NENS4_14SM90_TMA_STOREES21_NS4_17SM90_U32x4_STSM_NENS4_39AutoVectorizingCopyWithAssumedAlignmentILi128EEEEEEvvEEEEvNT_6ParamsE --------------------------
	.section	.nv.constant0._ZN7cutlass13device_kernelINS_4gemm6kernel13GemmUniversalIN4cute5tupleIJiiiiEEENS1_10collective13CollectiveMmaINS1_35MainloopSm100TmaUmmaWarpSpecializedILi4ELi2ELi4ENS5_IJNS4_1CILi2EEENSA_ILi1EEESC_EEEEENS5_IJNSA_ILi64EEENSA_ILi128EEESG_EEENS_10bfloat16_tENS5_IJlSC_lEEESI_SJ_NS4_8TiledMMAINS4_8MMA_AtomIJNS4_20SM100_MMA_F16BF16_SSISI_SI_fLi64ELi128ELNS4_4UMMA5MajorE0ELSO_0ELNSN_7ScaleInE0ELSP_0EEEEEENS4_6LayoutINS5_IJSC_SC_SC_EEENS5_IJNSA_ILi0EEESU_SU_EEEEENS5_IJNS4_10UnderscoreESX_SX_EEEEENS4_13SM90_TMA_LOADENS4_14ComposedLayoutINS4_7SwizzleILi3ELi4ELi3EEENS4_18smem_ptr_flag_bitsILi16EEENSS_INS5_IJNSA_ILi8EEESF_EEENS5_IJSF_SC_EEEEEEEvNS4_8identityENS4_23SM90_TMA_LOAD_MULTICASTES1A_vS1B_EENS_8epilogue10collective18CollectiveEpilogueINS1E_23Sm100TmaWarpSpecializedILi4ELi2ELi16ELb1ELb0EEEJSH_NS5_IJNSS_ISF_SC_EENSS_INSA_ILi32EEESC_EEEEESI_SJ_SI_SJ_NS1E_6fusion15FusionCallbacksIS1I_NS1N_17LinearCombinationISI_fSI_fLNS_15FloatRoundStyleE2EEESH_S1M_JEEENS4_5SM1004TMEM4LOAD26SM100_TMEM_LOAD_16dp256b4xES10_NS11_INS12_ILi2ELi4ELi3EEES15_NSS_INS5_IJS16_S1K_EEENS5_IJS1K_SC_EEEEEEENS4_17SM75_U32x4_LDSM_NENS4_14SM90_TMA_STOREES21_NS4_17SM90_U32x4_STSM_NENS4_39AutoVectorizingCopyWithAssumedAlignmentILi128EEEEEEvvEEEEvNT_6ParamsE,"a",@progbits
	.sectionflags	@""
	.align	4
.nv.constant0._ZN7cutlass13device_kernelINS_4gemm6kernel13GemmUniversalIN4cute5tupleIJiiiiEEENS1_10collective13CollectiveMmaINS1_35MainloopSm100TmaUmmaWarpSpecializedILi4ELi2ELi4ENS5_IJNS4_1CILi2EEENSA_ILi1EEESC_EEEEENS5_IJNSA_ILi64EEENSA_ILi128EEESG_EEENS_10bfloat16_tENS5_IJlSC_lEEESI_SJ_NS4_8TiledMMAINS4_8MMA_AtomIJNS4_20SM100_MMA_F16BF16_SSISI_SI_fLi64ELi128ELNS4_4UMMA5MajorE0ELSO_0ELNSN_7ScaleInE0ELSP_0EEEEEENS4_6LayoutINS5_IJSC_SC_SC_EEENS5_IJNSA_ILi0EEESU_SU_EEEEENS5_IJNS4_10UnderscoreESX_SX_EEEEENS4_13SM90_TMA_LOADENS4_14ComposedLayoutINS4_7SwizzleILi3ELi4ELi3EEENS4_18smem_ptr_flag_bitsILi16EEENSS_INS5_IJNSA_ILi8EEESF_EEENS5_IJSF_SC_EEEEEEEvNS4_8identityENS4_23SM90_TMA_LOAD_MULTICASTES1A_vS1B_EENS_8epilogue10collective18CollectiveEpilogueINS1E_23Sm100TmaWarpSpecializedILi4ELi2ELi16ELb1ELb0EEEJSH_NS5_IJNSS_ISF_SC_EENSS_INSA_ILi32EEESC_EEEEESI_SJ_SI_SJ_NS1E_6fusion15FusionCallbacksIS1I_NS1N_17LinearCombinationISI_fSI_fLNS_15FloatRoundStyleE2EEESH_S1M_JEEENS4_5SM1004TMEM4LOAD26SM100_TMEM_LOAD_16dp256b4xES10_NS11_INS12_ILi2ELi4ELi3EEES15_NSS_INS5_IJS16_S1K_EEENS5_IJS1K_SC_EEEEEEENS4_17SM75_U32x4_LDSM_NENS4_14SM90_TMA_STOREES21_NS4_17SM90_U32x4_STSM_NENS4_39AutoVectorizingCopyWithAssumedAlignmentILi128EEEEEEvvEEEEvNT_6ParamsE:
	.zero		2944


//--------------------- SYMBOLS --------------------------

	.type		.nv.reservedSmem.offset0,@object
	.size		.nv.reservedSmem.offset0,0x4
	.type		.nv.reservedSmem.cap,@object
	.size		.nv.reservedSmem.cap,0x4
	.type		__assertfail,@function
